	.target	sm_90a

	.elftype	@"ET_EXEC"


//--------------------- .note.nv.tkinfo           --------------------------
	.section	.note.nv.tkinfo,"",@"SHT_NOTE"
	.sectionflags	@"SHF_NOTE_NV_TKINFO"
	.tkinfo
        /*0018*/ 	.word	0x00000002
        /*0030*/ 	.string	""
        /*0030*/ 	.string	"ptxas"
        /*0030*/ 	.string	"Cuda compilation tools, release 13.0, V13.0.88"
        /*0030*/ 	.string	"Build cuda_13.0.r13.0/compiler.36424714_0"
        /*0030*/ 	.string	"-arch sm_90a -m 64 "



//--------------------- .note.nv.cuinfo           --------------------------
	.section	.note.nv.cuinfo,"",@"SHT_NOTE"
	.sectionflags	@"SHF_NOTE_NV_CUINFO"
        /*0018*/ 	.short	0x0002
        /*001a*/ 	.short	0x005a
        /*001c*/ 	.short	0x0082
	.zero		2


//--------------------- .nv.info                  --------------------------
	.section	.nv.info,"",@"SHT_CUDA_INFO"
	.align	4


	//----- nvinfo : EIATTR_REGCOUNT
	.align		4
        /*0000*/ 	.byte	0x04, 0x2f
        /*0002*/ 	.short	(.L_15 - .L_14)
	.align		4
.L_14:
        /*0004*/ 	.word	index@(_ZN7cutlass13device_kernelINS_4gemm6kernel13GemmUniversalIN4cute5tupleIJiiiiEEENS1_10collective13CollectiveMmaINS1_34MainloopSm90TmaGmmaWarpSpecializedILi5ENS5_IJNS4_1CILi1EEESB_SB_EEENS1_32KernelTmaWarpSpecializedPingpongEEENS5_IJNSA_ILi64EEENSA_ILi256EEESF_EEENS_6half_tENS5_IJSB_llEEESI_SJ_NS4_8TiledMMAINS4_8MMA_AtomIJNS4_4SM904GMMA26MMA_64x256x16_F32F16F16_SSILNSN_5MajorE1ELSP_1ELNSN_7ScaleInE1ELSQ_1EEEEEENS4_6LayoutISC_NS5_IJNSA_ILi0EEESU_SU_EEEEENS5_IJNS4_10UnderscoreESX_SX_EEEEENS4_13SM90_TMA_LOADENS4_14ComposedLayoutINS4_7SwizzleILi3ELi4ELi3EEENS4_18smem_ptr_flag_bitsILi16EEENST_INS5_IJSF_NSA_ILi8EEEEEENS5_IJSB_SF_EEEEEEEvNS4_8identityES10_S1A_vS1B_EENS_8epilogue10collective6detail29Sm90TmaWarpSpecializedAdapterINS1E_15DefaultEpilogueISI_NS5_IJlSB_lEEES1I_NS1D_6thread17LinearCombinationISI_Li1EffLNS1J_9ScaleType4KindE0ELNS_15FloatRoundStyleE2ESI_EENS1_15EpilogueDefaultEEEEEvvEEEEvNT_6ParamsE)
        /*0008*/ 	.word	0x000000a8


	//----- nvinfo : EIATTR_FRAME_SIZE
	.align		4
.L_15:
        /*000c*/ 	.byte	0x04, 0x11
        /*000e*/ 	.short	(.L_17 - .L_16)
	.align		4
.L_16:
        /*0010*/ 	.word	index@(_ZN7cutlass13device_kernelINS_4gemm6kernel13GemmUniversalIN4cute5tupleIJiiiiEEENS1_10collective13CollectiveMmaINS1_34MainloopSm90TmaGmmaWarpSpecializedILi5ENS5_IJNS4_1CILi1EEESB_SB_EEENS1_32KernelTmaWarpSpecializedPingpongEEENS5_IJNSA_ILi64EEENSA_ILi256EEESF_EEENS_6half_tENS5_IJSB_llEEESI_SJ_NS4_8TiledMMAINS4_8MMA_AtomIJNS4_4SM904GMMA26MMA_64x256x16_F32F16F16_SSILNSN_5MajorE1ELSP_1ELNSN_7ScaleInE1ELSQ_1EEEEEENS4_6LayoutISC_NS5_IJNSA_ILi0EEESU_SU_EEEEENS5_IJNS4_10UnderscoreESX_SX_EEEEENS4_13SM90_TMA_LOADENS4_14ComposedLayoutINS4_7SwizzleILi3ELi4ELi3EEENS4_18smem_ptr_flag_bitsILi16EEENST_INS5_IJSF_NSA_ILi8EEEEEENS5_IJSB_SF_EEEEEEEvNS4_8identityES10_S1A_vS1B_EENS_8epilogue10collective6detail29Sm90TmaWarpSpecializedAdapterINS1E_15DefaultEpilogueISI_NS5_IJlSB_lEEES1I_NS1D_6thread17LinearCombinationISI_Li1EffLNS1J_9ScaleType4KindE0ELNS_15FloatRoundStyleE2ESI_EENS1_15EpilogueDefaultEEEEEvvEEEEvNT_6ParamsE)
        /*0014*/ 	.word	0x00000008


	//----- nvinfo : EIATTR_MIN_STACK_SIZE
	.align		4
.L_17:
        /*0018*/ 	.byte	0x04, 0x12
        /*001a*/ 	.short	(.L_19 - .L_18)
	.align		4
.L_18:
        /*001c*/ 	.word	index@(_ZN7cutlass13device_kernelINS_4gemm6kernel13GemmUniversalIN4cute5tupleIJiiiiEEENS1_10collective13CollectiveMmaINS1_34MainloopSm90TmaGmmaWarpSpecializedILi5ENS5_IJNS4_1CILi1EEESB_SB_EEENS1_32KernelTmaWarpSpecializedPingpongEEENS5_IJNSA_ILi64EEENSA_ILi256EEESF_EEENS_6half_tENS5_IJSB_llEEESI_SJ_NS4_8TiledMMAINS4_8MMA_AtomIJNS4_4SM904GMMA26MMA_64x256x16_F32F16F16_SSILNSN_5MajorE1ELSP_1ELNSN_7ScaleInE1ELSQ_1EEEEEENS4_6LayoutISC_NS5_IJNSA_ILi0EEESU_SU_EEEEENS5_IJNS4_10UnderscoreESX_SX_EEEEENS4_13SM90_TMA_LOADENS4_14ComposedLayoutINS4_7SwizzleILi3ELi4ELi3EEENS4_18smem_ptr_flag_bitsILi16EEENST_INS5_IJSF_NSA_ILi8EEEEEENS5_IJSB_SF_EEEEEEEvNS4_8identityES10_S1A_vS1B_EENS_8epilogue10collective6detail29Sm90TmaWarpSpecializedAdapterINS1E_15DefaultEpilogueISI_NS5_IJlSB_lEEES1I_NS1D_6thread17LinearCombinationISI_Li1EffLNS1J_9ScaleType4KindE0ELNS_15FloatRoundStyleE2ESI_EENS1_15EpilogueDefaultEEEEEvvEEEEvNT_6ParamsE)
        /*0020*/ 	.word	0x00000008
.L_19:


//--------------------- .nv.compat                --------------------------
	.section	.nv.compat,"",@"SHT_CUDA_COMPAT_INFO"
	.align	4
        /*0000*/ 	.byte	0x02, 0x09, 0x01, 0x00, 0x02, 0x02, 0x04, 0x00, 0x02, 0x05, 0x05, 0x00, 0x03, 0x07, 0x01, 0x01
        /*0010*/ 	.byte	0x02, 0x03, 0x01, 0x00, 0x02, 0x06, 0x01, 0x00, 0x04, 0x0b, 0x08, 0x00, 0x00, 0x00, 0x00, 0x00
        /*0020*/ 	.byte	0x00, 0x00, 0x00, 0x00


//--------------------- .nv.info._ZN7cutlass13device_kernelINS_4gemm6kernel13GemmUniversalIN4cute5tupleIJiiiiEEENS1_10collective13CollectiveMmaINS1_34MainloopSm90TmaGmmaWarpSpecializedILi5ENS5_IJNS4_1CILi1EEESB_SB_EEENS1_32KernelTmaWarpSpecializedPingpongEEENS5_IJNSA_ILi64EEENSA_ILi256EEESF_EEENS_6half_tENS5_IJSB_llEEESI_SJ_NS4_8TiledMMAINS4_8MMA_AtomIJNS4_4SM904GMMA26MMA_64x256x16_F32F16F16_SSILNSN_5MajorE1ELSP_1ELNSN_7ScaleInE1ELSQ_1EEEEEENS4_6LayoutISC_NS5_IJNSA_ILi0EEESU_SU_EEEEENS5_IJNS4_10UnderscoreESX_SX_EEEEENS4_13SM90_TMA_LOADENS4_14ComposedLayoutINS4_7SwizzleILi3ELi4ELi3EEENS4_18smem_ptr_flag_bitsILi16EEENST_INS5_IJSF_NSA_ILi8EEEEEENS5_IJSB_SF_EEEEEEEvNS4_8identityES10_S1A_vS1B_EENS_8epilogue10collective6detail29Sm90TmaWarpSpecializedAdapterINS1E_15DefaultEpilogueISI_NS5_IJlSB_lEEES1I_NS1D_6thread17LinearCombinationISI_Li1EffLNS1J_9ScaleType4KindE0ELNS_15FloatRoundStyleE2ESI_EENS1_15EpilogueDefaultEEEEEvvEEEEvNT_6ParamsE --------------------------
	.section	.nv.info._ZN7cutlass13device_kernelINS_4gemm6kernel13GemmUniversalIN4cute5tupleIJiiiiEEENS1_10collective13CollectiveMmaINS1_34MainloopSm90TmaGmmaWarpSpecializedILi5ENS5_IJNS4_1CILi1EEESB_SB_EEENS1_32KernelTmaWarpSpecializedPingpongEEENS5_IJNSA_ILi64EEENSA_ILi256EEESF_EEENS_6half_tENS5_IJSB_llEEESI_SJ_NS4_8TiledMMAINS4_8MMA_AtomIJNS4_4SM904GMMA26MMA_64x256x16_F32F16F16_SSILNSN_5MajorE1ELSP_1ELNSN_7ScaleInE1ELSQ_1EEEEEENS4_6LayoutISC_NS5_IJNSA_ILi0EEESU_SU_EEEEENS5_IJNS4_10UnderscoreESX_SX_EEEEENS4_13SM90_TMA_LOADENS4_14ComposedLayoutINS4_7SwizzleILi3ELi4ELi3EEENS4_18smem_ptr_flag_bitsILi16EEENST_INS5_IJSF_NSA_ILi8EEEEEENS5_IJSB_SF_EEEEEEEvNS4_8identityES10_S1A_vS1B_EENS_8epilogue10collective6detail29Sm90TmaWarpSpecializedAdapterINS1E_15DefaultEpilogueISI_NS5_IJlSB_lEEES1I_NS1D_6thread17LinearCombinationISI_Li1EffLNS1J_9ScaleType4KindE0ELNS_15FloatRoundStyleE2ESI_EENS1_15EpilogueDefaultEEEEEvvEEEEvNT_6ParamsE,"",@"SHT_CUDA_INFO"
	.sectionflags	@""
	.align	4


	//----- nvinfo : EIATTR_CUDA_API_VERSION
	.align		4
        /*0000*/ 	.byte	0x04, 0x37
        /*0002*/ 	.short	(.L_21 - .L_20)
.L_20:
        /*0004*/ 	.word	0x00000082


	//----- nvinfo : EIATTR_KPARAM_INFO
	.align		4
.L_21:
        /*0008*/ 	.byte	0x04, 0x17
        /*000a*/ 	.short	(.L_23 - .L_22)
.L_22:
        /*000c*/ 	.word	0x00000000
        /*0010*/ 	.short	0x0000
        /*0012*/ 	.short	0x0070
        /*0014*/ 	.byte	0x00, 0xf0, 0x01, 0x10


	//----- nvinfo : EIATTR_SPARSE_MMA_MASK
	.align		4
.L_23:
        /*0018*/ 	.byte	0x03, 0x50
        /*001a*/ 	.short	0x0000


	//----- nvinfo : EIATTR_MAXREG_COUNT
	.align		4
        /*001c*/ 	.byte	0x03, 0x1b
        /*001e*/ 	.short	0x00a8


	//----- nvinfo : EIATTR_NUM_BARRIERS
	.align		4
        /*0020*/ 	.byte	0x02, 0x4c
        /*0022*/ 	.byte	0x01
	.zero		1


	//----- nvinfo : EIATTR_EXTERNS
	.align		4
        /*0024*/ 	.byte	0x04, 0x0f
        /*0026*/ 	.short	(.L_25 - .L_24)


	//   ....[0]....
	.align		4
.L_24:
        /*0028*/ 	.word	index@(__assertfail)


	//----- nvinfo : EIATTR_ANNOTATIONS
	.align		4
.L_25:
        /*002c*/ 	.byte	0x04, 0x55
        /*002e*/ 	.short	(.L_27 - .L_26)


	//   ....[0]....
.L_26:
        /*0030*/ 	.word	0x00000001
        /*0034*/ 	.byte	0xf0, 0x0a, 0x00, 0x00, 0x01, 0x00, 0x00, 0x00, 0xd0, 0x9c, 0x00, 0x00, 0x01, 0x00, 0x00, 0x00
        /*0044*/ 	.byte	0x00, 0xaa, 0x00, 0x00


	//----- nvinfo : EIATTR_MERCURY_ISA_VERSION
	.align		4
.L_27:
        /*0048*/ 	.byte	0x03, 0x5f
        /*004a*/ 	.short	0x0101


	//----- nvinfo : EIATTR_INT_WARP_WIDE_INSTR_OFFSETS
	.align		4
        /*004c*/ 	.byte	0x04, 0x31
        /*004e*/ 	.short	(.L_29 - .L_28)


	//   ....[0]....
.L_28:
        /*0050*/ 	.word	0x00000400


	//   ....[1]....
        /*0054*/ 	.word	0x00000420


	//   ....[2]....
        /*0058*/ 	.word	0x000004a0


	//   ....[3]....
        /*005c*/ 	.word	0x000004b0


	//   ....[4]....
        /*0060*/ 	.word	0x000004c0


	//   ....[5]....
        /*0064*/ 	.word	0x000004e0


	//   ....[6]....
        /*0068*/ 	.word	0x00000570


	//   ....[7]....
        /*006c*/ 	.word	0x00000590


	//----- nvinfo : EIATTR_COOP_GROUP_MASK_REGIDS
	.align		4
.L_29:
        /*0070*/ 	.byte	0x04, 0x29
        /*0072*/ 	.short	(.L_31 - .L_30)


	//   ....[0]....
.L_30:
        /*0074*/ 	.word	0xffffffff


	//   ....[1]....
        /*0078*/ 	.word	0xffffffff


	//   ....[2]....
        /*007c*/ 	.word	0xffffffff


	//   ....[3]....
        /*0080*/ 	.word	0xffffffff


	//   ....[4]....
        /*0084*/ 	.word	0xffffffff


	//   ....[5]....
        /*0088*/ 	.word	0xffffffff


	//----- nvinfo : EIATTR_COOP_GROUP_INSTR_OFFSETS
	.align		4
.L_31:
        /*008c*/ 	.byte	0x04, 0x28
        /*008e*/ 	.short	(.L_33 - .L_32)


	//   ....[0]....
.L_32:
        /*0090*/ 	.word	0x00000070


	//   ....[1]....
        /*0094*/ 	.word	0x00000080


	//   ....[2]....
        /*0098*/ 	.word	0x00000140


	//   ....[3]....
        /*009c*/ 	.word	0x000002f0


	//   ....[4]....
        /*00a0*/ 	.word	0x00000330


	//   ....[5]....
        /*00a4*/ 	.word	0x00000380


	//----- nvinfo : EIATTR_REG_RECONFIG
	.align		4
.L_33:
        /*00a8*/ 	.byte	0x01, 0x54
	.zero		2


	//----- nvinfo : EIATTR_SYSCALL_OFFSETS
	.align		4
        /*00ac*/ 	.byte	0x04, 0x46
        /*00ae*/ 	.short	(.L_35 - .L_34)


	//   ....[0]....
.L_34:
        /*00b0*/ 	.word	0x000015a0


	//----- nvinfo : EIATTR_MBARRIER_INSTR_OFFSETS
	.align		4
.L_35:
        /*00b4*/ 	.byte	0x04, 0x39
        /*00b6*/ 	.short	(.L_37 - .L_36)


	//   ....[0]....
.L_36:
        /*00b8*/ 	.word	0x00000240
        /*00bc*/ 	.word	0x000000ff
        /*00c0*/ 	.word	0x00000000
        /*00c4*/ 	.short	0x0100
        /*00c6*/ 	.byte	0x08
	.zero		1


	//   ....[1]....
        /*00c8*/ 	.word	0x00000250
        /*00cc*/ 	.word	0x000000ff
        /*00d0*/ 	.word	0x00000028
        /*00d4*/ 	.short	0x0100
        /*00d6*/ 	.byte	0x08
	.zero		1


	//   ....[2]....
        /*00d8*/ 	.word	0x00000260
        /*00dc*/ 	.word	0x000000ff
        /*00e0*/ 	.word	0x00000008
        /*00e4*/ 	.short	0x0100
        /*00e6*/ 	.byte	0x08
	.zero		1


	//   ....[3]....
        /*00e8*/ 	.word	0x00000270
        /*00ec*/ 	.word	0x000000ff
        /*00f0*/ 	.word	0x00000030
        /*00f4*/ 	.short	0x0100
        /*00f6*/ 	.byte	0x08
	.zero		1


	//   ....[4]....
        /*00f8*/ 	.word	0x00000280
        /*00fc*/ 	.word	0x000000ff
        /*0100*/ 	.word	0x00000010
        /*0104*/ 	.short	0x0100
        /*0106*/ 	.byte	0x08
	.zero		1


	//   ....[5]....
        /*0108*/ 	.word	0x00000290
        /*010c*/ 	.word	0x000000ff
        /*0110*/ 	.word	0x00000038
        /*0114*/ 	.short	0x0100
        /*0116*/ 	.byte	0x08
	.zero		1


	//   ....[6]....
        /*0118*/ 	.word	0x000002a0
        /*011c*/ 	.word	0x000000ff
        /*0120*/ 	.word	0x00000018
        /*0124*/ 	.short	0x0100
        /*0126*/ 	.byte	0x08
	.zero		1


	//   ....[7]....
        /*0128*/ 	.word	0x000002b0
        /*012c*/ 	.word	0x000000ff
        /*0130*/ 	.word	0x00000040
        /*0134*/ 	.short	0x0100
        /*0136*/ 	.byte	0x08
	.zero		1


	//   ....[8]....
        /*0138*/ 	.word	0x000002c0
        /*013c*/ 	.word	0x000000ff
        /*0140*/ 	.word	0x00000020
        /*0144*/ 	.short	0x0100
        /*0146*/ 	.byte	0x08
	.zero		1


	//   ....[9]....
        /*0148*/ 	.word	0x000002d0
        /*014c*/ 	.word	0x000000ff
        /*0150*/ 	.word	0x00000048
        /*0154*/ 	.short	0x0100
        /*0156*/ 	.byte	0x08
	.zero		1


	//   ....[10]....
        /*0158*/ 	.word	0x000005d0
        /*015c*/ 	.word	0x000000ff
        /*0160*/ 	.word	0x00000080
        /*0164*/ 	.short	0x0100
        /*0166*/ 	.byte	0x08
	.zero		1


	//   ....[11]....
        /*0168*/ 	.word	0x00000640
        /*016c*/ 	.word	0x000000ff
        /*0170*/ 	.word	0x00000088
        /*0174*/ 	.short	0x0100
        /*0176*/ 	.byte	0x08
	.zero		1


	//   ....[12]....
        /*0178*/ 	.word	0x00000660
        /*017c*/ 	.word	0x000000ff
        /*0180*/ 	.word	0x00000060
        /*0184*/ 	.short	0x0100
        /*0186*/ 	.byte	0x09
	.zero		1


	//   ....[13]....
        /*0188*/ 	.word	0x00000670
        /*018c*/ 	.word	0x000000ff
        /*0190*/ 	.word	0x00000068
        /*0194*/ 	.short	0x0100
        /*0196*/ 	.byte	0x09
	.zero		1


	//   ....[14]....
        /*0198*/ 	.word	0x00000680
        /*019c*/ 	.word	0x000000ff
        /*01a0*/ 	.word	0x00000070
        /*01a4*/ 	.short	0x0100
        /*01a6*/ 	.byte	0x09
	.zero		1


	//   ....[15]....
        /*01a8*/ 	.word	0x00000690
        /*01ac*/ 	.word	0x000000ff
        /*01b0*/ 	.word	0x00000078
        /*01b4*/ 	.short	0x0100
        /*01b6*/ 	.byte	0x09
	.zero		1


	//   ....[16]....
        /*01b8*/ 	.word	0x00001480
        /*01bc*/ 	.word	0x0000009d
        /*01c0*/ 	.word	0x00000000
        /*01c4*/ 	.short	0x010a
        /*01c6*/ 	.byte	0x2a
	.zero		1


	//   ....[17]....
        /*01c8*/ 	.word	0x00001620
        /*01cc*/ 	.word	0x00000003
        /*01d0*/ 	.word	0x00000000
        /*01d4*/ 	.short	0x010a
        /*01d6*/ 	.byte	0x3f
	.zero		1


	//   ....[18]....
        /*01d8*/ 	.word	0x00001680
        /*01dc*/ 	.word	0x00000003
        /*01e0*/ 	.word	0x00000000
        /*01e4*/ 	.short	0x010a
        /*01e6*/ 	.byte	0x3f
	.zero		1


	//   ....[19]....
        /*01e8*/ 	.word	0x00001a00
        /*01ec*/ 	.word	0x000000ff
        /*01f0*/ 	.word	0x00000000
        /*01f4*/ 	.short	0x010a
        /*01f6*/ 	.byte	0x04
	.zero		1


	//   ....[20]....
        /*01f8*/ 	.word	0x00001a40
        /*01fc*/ 	.word	0x000000ff
        /*0200*/ 	.word	0x00000000
        /*0204*/ 	.short	0x010a
        /*0206*/ 	.byte	0x04
	.zero		1


	//   ....[21]....
        /*0208*/ 	.word	0x00001cd0
        /*020c*/ 	.word	0x000000ff
        /*0210*/ 	.word	0x00000000
        /*0214*/ 	.short	0x0101
        /*0216*/ 	.byte	0x04
	.zero		1


	//   ....[22]....
        /*0218*/ 	.word	0x00001dc0
        /*021c*/ 	.word	0x0000009e
        /*0220*/ 	.word	0x00000000
        /*0224*/ 	.short	0x0101
        /*0226*/ 	.byte	0x2d
	.zero		1


	//   ....[23]....
        /*0228*/ 	.word	0x00001e90
        /*022c*/ 	.word	0x000000ff
        /*0230*/ 	.word	0x00000000
        /*0234*/ 	.short	0x0101
        /*0236*/ 	.byte	0x06
	.zero		1


	//   ....[24]....
        /*0238*/ 	.word	0x00001f40
        /*023c*/ 	.word	0x0000009d
        /*0240*/ 	.word	0x00000010
        /*0244*/ 	.short	0x010a
        /*0246*/ 	.byte	0x2a
	.zero		1


	//   ....[25]....
        /*0248*/ 	.word	0x00009cf0
        /*024c*/ 	.word	0x000000a0
        /*0250*/ 	.word	0x00000000
        /*0254*/ 	.short	0x0101
        /*0256*/ 	.byte	0x2d
	.zero		1


	//   ....[26]....
        /*0258*/ 	.word	0x0000a690
        /*025c*/ 	.word	0x0000000a
        /*0260*/ 	.word	0x00000028
        /*0264*/ 	.short	0x010a
        /*0266*/ 	.byte	0x3f
	.zero		1


	//   ....[27]....
        /*0268*/ 	.word	0x0000ab10
        /*026c*/ 	.word	0x00000005
        /*0270*/ 	.word	0x00000088
        /*0274*/ 	.short	0x0101
        /*0276*/ 	.byte	0x3f
	.zero		1


	//   ....[28]....
        /*0278*/ 	.word	0x0000b290
        /*027c*/ 	.word	0x00000009
        /*0280*/ 	.word	0x00000000
        /*0284*/ 	.short	0x010a
        /*0286*/ 	.byte	0x3f
	.zero		1


	//   ....[29]....
        /*0288*/ 	.word	0x0000b310
        /*028c*/ 	.word	0x00000008
        /*0290*/ 	.word	0x00000000
        /*0294*/ 	.short	0x010a
        /*0296*/ 	.byte	0x3f
	.zero		1


	//   ....[30]....
        /*0298*/ 	.word	0x0000b3a0
        /*029c*/ 	.word	0x00000009
        /*02a0*/ 	.word	0x00000000
        /*02a4*/ 	.short	0x010a
        /*02a6*/ 	.byte	0x3f
	.zero		1


	//   ....[31]....
        /*02a8*/ 	.word	0x0000b430
        /*02ac*/ 	.word	0x00000006
        /*02b0*/ 	.word	0x00000000
        /*02b4*/ 	.short	0x010a
        /*02b6*/ 	.byte	0x3f
	.zero		1


	//   ....[32]....
        /*02b8*/ 	.word	0x0000b4c0
        /*02bc*/ 	.word	0x00000003
        /*02c0*/ 	.word	0x00000000
        /*02c4*/ 	.short	0x010a
        /*02c6*/ 	.byte	0x3f
	.zero		1


	//   ....[33]....
        /*02c8*/ 	.word	0x0000b520
        /*02cc*/ 	.word	0x0000009f
        /*02d0*/ 	.word	0x00000000
        /*02d4*/ 	.short	0x010a
        /*02d6*/ 	.byte	0x3f
	.zero		1


	//   ....[34]....
        /*02d8*/ 	.word	0x0000b570
        /*02dc*/ 	.word	0x00000003
        /*02e0*/ 	.word	0x00000000
        /*02e4*/ 	.short	0x010a
        /*02e6*/ 	.byte	0x3f
	.zero		1


	//   ....[35]....
        /*02e8*/ 	.word	0x0000b5d0
        /*02ec*/ 	.word	0x00000004
        /*02f0*/ 	.word	0x00000000
        /*02f4*/ 	.short	0x010a
        /*02f6*/ 	.byte	0x3f
	.zero		1


	//   ....[36]....
        /*02f8*/ 	.word	0x0000b620
        /*02fc*/ 	.word	0x0000009f
        /*0300*/ 	.word	0x00000010
        /*0304*/ 	.short	0x010a
        /*0306*/ 	.byte	0x3f
	.zero		1


	//   ....[37]....
        /*0308*/ 	.word	0x0000b6f0
        /*030c*/ 	.word	0x0000000a
        /*0310*/ 	.word	0x00000028
        /*0314*/ 	.short	0x010a
        /*0316*/ 	.byte	0x3f
	.zero		1


	//   ....[38]....
        /*0318*/ 	.word	0x0000b7c0
        /*031c*/ 	.word	0x00000009
        /*0320*/ 	.word	0x00000000
        /*0324*/ 	.short	0x010a
        /*0326*/ 	.byte	0x3f
	.zero		1


	//   ....[39]....
        /*0328*/ 	.word	0x0000b810
        /*032c*/ 	.word	0x00000008
        /*0330*/ 	.word	0x00000000
        /*0334*/ 	.short	0x010a
        /*0336*/ 	.byte	0x3f
	.zero		1


	//   ....[40]....
        /*0338*/ 	.word	0x0000b860
        /*033c*/ 	.word	0x00000009
        /*0340*/ 	.word	0x00000000
        /*0344*/ 	.short	0x010a
        /*0346*/ 	.byte	0x3f
	.zero		1


	//   ....[41]....
        /*0348*/ 	.word	0x0000b8b0
        /*034c*/ 	.word	0x00000006
        /*0350*/ 	.word	0x00000000
        /*0354*/ 	.short	0x010a
        /*0356*/ 	.byte	0x3f
	.zero		1


	//----- nvinfo : EIATTR_NUM_MBARRIERS
	.align		4
.L_37:
        /*0358*/ 	.byte	0x03, 0x38
        /*035a*/ 	.short	0x0010


	//----- nvinfo : EIATTR_EXIT_INSTR_OFFSETS
	.align		4
        /*035c*/ 	.byte	0x04, 0x1c
        /*035e*/ 	.short	(.L_39 - .L_38)


	//   ....[0]....
.L_38:
        /*0360*/ 	.word	0x000011a0


	//   ....[1]....
        /*0364*/ 	.word	0x00001200


	//   ....[2]....
        /*0368*/ 	.word	0x0000a380


	//   ....[3]....
        /*036c*/ 	.word	0x0000a3b0


	//   ....[4]....
        /*0370*/ 	.word	0x0000b510


	//----- nvinfo : EIATTR_MAX_THREADS
	.align		4
.L_39:
        /*0374*/ 	.byte	0x04, 0x05
        /*0376*/ 	.short	(.L_41 - .L_40)
.L_40:
        /*0378*/ 	.word	0x00000180
        /*037c*/ 	.word	0x00000001
        /*0380*/ 	.word	0x00000001


	//----- nvinfo : EIATTR_CRS_STACK_SIZE
	.align		4
.L_41:
        /*0384*/ 	.byte	0x04, 0x1e
        /*0386*/ 	.short	(.L_43 - .L_42)
.L_42:
        /*0388*/ 	.word	0x00000000


	//----- nvinfo : EIATTR_CBANK_PARAM_SIZE
	.align		4
.L_43:
        /*038c*/ 	.byte	0x03, 0x19
        /*038e*/ 	.short	0x0470


	//----- nvinfo : EIATTR_PARAM_CBANK
	.align		4
        /*0390*/ 	.byte	0x04, 0x0a
        /*0392*/ 	.short	(.L_45 - .L_44)
	.align		4
.L_44:
        /*0394*/ 	.word	index@(.nv.constant0._ZN7cutlass13device_kernelINS_4gemm6kernel13GemmUniversalIN4cute5tupleIJiiiiEEENS1_10collective13CollectiveMmaINS1_34MainloopSm90TmaGmmaWarpSpecializedILi5ENS5_IJNS4_1CILi1EEESB_SB_EEENS1_32KernelTmaWarpSpecializedPingpongEEENS5_IJNSA_ILi64EEENSA_ILi256EEESF_EEENS_6half_tENS5_IJSB_llEEESI_SJ_NS4_8TiledMMAINS4_8MMA_AtomIJNS4_4SM904GMMA26MMA_64x256x16_F32F16F16_SSILNSN_5MajorE1ELSP_1ELNSN_7ScaleInE1ELSQ_1EEEEEENS4_6LayoutISC_NS5_IJNSA_ILi0EEESU_SU_EEEEENS5_IJNS4_10UnderscoreESX_SX_EEEEENS4_13SM90_TMA_LOADENS4_14ComposedLayoutINS4_7SwizzleILi3ELi4ELi3EEENS4_18smem_ptr_flag_bitsILi16EEENST_INS5_IJSF_NSA_ILi8EEEEEENS5_IJSB_SF_EEEEEEEvNS4_8identityES10_S1A_vS1B_EENS_8epilogue10collective6detail29Sm90TmaWarpSpecializedAdapterINS1E_15DefaultEpilogueISI_NS5_IJlSB_lEEES1I_NS1D_6thread17LinearCombinationISI_Li1EffLNS1J_9ScaleType4KindE0ELNS_15FloatRoundStyleE2ESI_EENS1_15EpilogueDefaultEEEEEvvEEEEvNT_6ParamsE)
        /*0398*/ 	.short	0x0210
        /*039a*/ 	.short	0x0470


	//----- nvinfo : EIATTR_SW_WAR
	.align		4
.L_45:
        /*039c*/ 	.byte	0x04, 0x36
        /*039e*/ 	.short	(.L_47 - .L_46)
.L_46:
        /*03a0*/ 	.word	0x00000008
.L_47:


//--------------------- .nv.callgraph             --------------------------
	.section	.nv.callgraph,"",@"SHT_CUDA_CALLGRAPH"
	.align	4
	.sectionentsize	8
	.align		4
        /*0000*/ 	.word	0x00000000
	.align		4
        /*0004*/ 	.word	0xffffffff
	.align		4
        /*0008*/ 	.word	index@(_ZN7cutlass13device_kernelINS_4gemm6kernel13GemmUniversalIN4cute5tupleIJiiiiEEENS1_10collective13CollectiveMmaINS1_34MainloopSm90TmaGmmaWarpSpecializedILi5ENS5_IJNS4_1CILi1EEESB_SB_EEENS1_32KernelTmaWarpSpecializedPingpongEEENS5_IJNSA_ILi64EEENSA_ILi256EEESF_EEENS_6half_tENS5_IJSB_llEEESI_SJ_NS4_8TiledMMAINS4_8MMA_AtomIJNS4_4SM904GMMA26MMA_64x256x16_F32F16F16_SSILNSN_5MajorE1ELSP_1ELNSN_7ScaleInE1ELSQ_1EEEEEENS4_6LayoutISC_NS5_IJNSA_ILi0EEESU_SU_EEEEENS5_IJNS4_10UnderscoreESX_SX_EEEEENS4_13SM90_TMA_LOADENS4_14ComposedLayoutINS4_7SwizzleILi3ELi4ELi3EEENS4_18smem_ptr_flag_bitsILi16EEENST_INS5_IJSF_NSA_ILi8EEEEEENS5_IJSB_SF_EEEEEEEvNS4_8identityES10_S1A_vS1B_EENS_8epilogue10collective6detail29Sm90TmaWarpSpecializedAdapterINS1E_15DefaultEpilogueISI_NS5_IJlSB_lEEES1I_NS1D_6thread17LinearCombinationISI_Li1EffLNS1J_9ScaleType4KindE0ELNS_15FloatRoundStyleE2ESI_EENS1_15EpilogueDefaultEEEEEvvEEEEvNT_6ParamsE)
	.align		4
        /*000c*/ 	.word	index@(__assertfail)
	.align		4
        /*0010*/ 	.word	0x00000000
	.align		4
        /*0014*/ 	.word	0xfffffffe
	.align		4
        /*0018*/ 	.word	0x00000000
	.align		4
        /*001c*/ 	.word	0xfffffffd
	.align		4
        /*0020*/ 	.word	0x00000000
	.align		4
        /*0024*/ 	.word	0xfffffffc


//--------------------- .nv.constant4             --------------------------
	.section	.nv.constant4,"a",@progbits
	.align	8
	.align		8
.nv.constant4:
        /*0000*/ 	.dword	__assertfail
	.align		8
        /*0008*/ 	.dword	__unnamed_1
	.align		8
        /*0010*/ 	.dword	_ZN39_INTERNAL_6d961c20_4_k_cu_0fa94e42_30904cuda3std3__45__cpo5beginE
	.align		8
        /*0018*/ 	.dword	_ZN39_INTERNAL_6d961c20_4_k_cu_0fa94e42_30904cuda3std3__45__cpo3endE
	.align		8
        /*0020*/ 	.dword	_ZN39_INTERNAL_6d961c20_4_k_cu_0fa94e42_30904cuda3std3__45__cpo6cbeginE
	.align		8
        /*0028*/ 	.dword	_ZN39_INTERNAL_6d961c20_4_k_cu_0fa94e42_30904cuda3std3__45__cpo4cendE
	.align		8
        /*0030*/ 	.dword	_ZN39_INTERNAL_6d961c20_4_k_cu_0fa94e42_30904cuda3std3__441_GLOBAL__N__6d961c20_4_k_cu_0fa94e42_30906ignoreE
	.align		8
        /*0038*/ 	.dword	_ZN39_INTERNAL_6d961c20_4_k_cu_0fa94e42_30904cuda3std3__419piecewise_constructE
	.align		8
        /*0040*/ 	.dword	_ZN39_INTERNAL_6d961c20_4_k_cu_0fa94e42_30904cuda3std3__48in_placeE
	.align		8
        /*0048*/ 	.dword	_ZN39_INTERNAL_6d961c20_4_k_cu_0fa94e42_30904cuda3std6ranges3__45__cpo4swapE
	.align		8
        /*0050*/ 	.dword	_ZN39_INTERNAL_6d961c20_4_k_cu_0fa94e42_30904cuda3std6ranges3__45__cpo9iter_moveE
	.align		8
        /*0058*/ 	.dword	_ZN39_INTERNAL_6d961c20_4_k_cu_0fa94e42_30904cute7productE
	.align		8
        /*0060*/ 	.dword	_ZN39_INTERNAL_6d961c20_4_k_cu_0fa94e42_30904cute1_E
	.align		8
        /*0068*/ 	.dword	$str$22
	.align		8
        /*0070*/ 	.dword	$str$23


//--------------------- .text._ZN7cutlass13device_kernelINS_4gemm6kernel13GemmUniversalIN4cute5tupleIJiiiiEEENS1_10collective13CollectiveMmaINS1_34MainloopSm90TmaGmmaWarpSpecializedILi5ENS5_IJNS4_1CILi1EEESB_SB_EEENS1_32KernelTmaWarpSpecializedPingpongEEENS5_IJNSA_ILi64EEENSA_ILi256EEESF_EEENS_6half_tENS5_IJSB_llEEESI_SJ_NS4_8TiledMMAINS4_8MMA_AtomIJNS4_4SM904GMMA26MMA_64x256x16_F32F16F16_SSILNSN_5MajorE1ELSP_1ELNSN_7ScaleInE1ELSQ_1EEEEEENS4_6LayoutISC_NS5_IJNSA_ILi0EEESU_SU_EEEEENS5_IJNS4_10UnderscoreESX_SX_EEEEENS4_13SM90_TMA_LOADENS4_14ComposedLayoutINS4_7SwizzleILi3ELi4ELi3EEENS4_18smem_ptr_flag_bitsILi16EEENST_INS5_IJSF_NSA_ILi8EEEEEENS5_IJSB_SF_EEEEEEEvNS4_8identityES10_S1A_vS1B_EENS_8epilogue10collective6detail29Sm90TmaWarpSpecializedAdapterINS1E_15DefaultEpilogueISI_NS5_IJlSB_lEEES1I_NS1D_6thread17LinearCombinationISI_Li1EffLNS1J_9ScaleType4KindE0ELNS_15FloatRoundStyleE2ESI_EENS1_15EpilogueDefaultEEEEEvvEEEEvNT_6ParamsE --------------------------
	.section	.text._ZN7cutlass13device_kernelINS_4gemm6kernel13GemmUniversalIN4cute5tupleIJiiiiEEENS1_10collective13CollectiveMmaINS1_34MainloopSm90TmaGmmaWarpSpecializedILi5ENS5_IJNS4_1CILi1EEESB_SB_EEENS1_32KernelTmaWarpSpecializedPingpongEEENS5_IJNSA_ILi64EEENSA_ILi256EEESF_EEENS_6half_tENS5_IJSB_llEEESI_SJ_NS4_8TiledMMAINS4_8MMA_AtomIJNS4_4SM904GMMA26MMA_64x256x16_F32F16F16_SSILNSN_5MajorE1ELSP_1ELNSN_7ScaleInE1ELSQ_1EEEEEENS4_6LayoutISC_NS5_IJNSA_ILi0EEESU_SU_EEEEENS5_IJNS4_10UnderscoreESX_SX_EEEEENS4_13SM90_TMA_LOADENS4_14ComposedLayoutINS4_7SwizzleILi3ELi4ELi3EEENS4_18smem_ptr_flag_bitsILi16EEENST_INS5_IJSF_NSA_ILi8EEEEEENS5_IJSB_SF_EEEEEEEvNS4_8identityES10_S1A_vS1B_EENS_8epilogue10collective6detail29Sm90TmaWarpSpecializedAdapterINS1E_15DefaultEpilogueISI_NS5_IJlSB_lEEES1I_NS1D_6thread17LinearCombinationISI_Li1EffLNS1J_9ScaleType4KindE0ELNS_15FloatRoundStyleE2ESI_EENS1_15EpilogueDefaultEEEEEvvEEEEvNT_6ParamsE,"ax",@progbits
	.align	128
.text._ZN7cutlass13device_kernelINS_4gemm6kernel13GemmUniversalIN4cute5tupleIJiiiiEEENS1_10collective13CollectiveMmaINS1_34MainloopSm90TmaGmmaWarpSpecializedILi5ENS5_IJNS4_1CILi1EEESB_SB_EEENS1_32KernelTmaWarpSpecializedPingpongEEENS5_IJNSA_ILi64EEENSA_ILi256EEESF_EEENS_6half_tENS5_IJSB_llEEESI_SJ_NS4_8TiledMMAINS4_8MMA_AtomIJNS4_4SM904GMMA26MMA_64x256x16_F32F16F16_SSILNSN_5MajorE1ELSP_1ELNSN_7ScaleInE1ELSQ_1EEEEEENS4_6LayoutISC_NS5_IJNSA_ILi0EEESU_SU_EEEEENS5_IJNS4_10UnderscoreESX_SX_EEEEENS4_13SM90_TMA_LOADENS4_14ComposedLayoutINS4_7SwizzleILi3ELi4ELi3EEENS4_18smem_ptr_flag_bitsILi16EEENST_INS5_IJSF_NSA_ILi8EEEEEENS5_IJSB_SF_EEEEEEEvNS4_8identityES10_S1A_vS1B_EENS_8epilogue10collective6detail29Sm90TmaWarpSpecializedAdapterINS1E_15DefaultEpilogueISI_NS5_IJlSB_lEEES1I_NS1D_6thread17LinearCombinationISI_Li1EffLNS1J_9ScaleType4KindE0ELNS_15FloatRoundStyleE2ESI_EENS1_15EpilogueDefaultEEEEEvvEEEEvNT_6ParamsE:
        .type           _ZN7cutlass13device_kernelINS_4gemm6kernel13GemmUniversalIN4cute5tupleIJiiiiEEENS1_10collective13CollectiveMmaINS1_34MainloopSm90TmaGmmaWarpSpecializedILi5ENS5_IJNS4_1CILi1EEESB_SB_EEENS1_32KernelTmaWarpSpecializedPingpongEEENS5_IJNSA_ILi64EEENSA_ILi256EEESF_EEENS_6half_tENS5_IJSB_llEEESI_SJ_NS4_8TiledMMAINS4_8MMA_AtomIJNS4_4SM904GMMA26MMA_64x256x16_F32F16F16_SSILNSN_5MajorE1ELSP_1ELNSN_7ScaleInE1ELSQ_1EEEEEENS4_6LayoutISC_NS5_IJNSA_ILi0EEESU_SU_EEEEENS5_IJNS4_10UnderscoreESX_SX_EEEEENS4_13SM90_TMA_LOADENS4_14ComposedLayoutINS4_7SwizzleILi3ELi4ELi3EEENS4_18smem_ptr_flag_bitsILi16EEENST_INS5_IJSF_NSA_ILi8EEEEEENS5_IJSB_SF_EEEEEEEvNS4_8identityES10_S1A_vS1B_EENS_8epilogue10collective6detail29Sm90TmaWarpSpecializedAdapterINS1E_15DefaultEpilogueISI_NS5_IJlSB_lEEES1I_NS1D_6thread17LinearCombinationISI_Li1EffLNS1J_9ScaleType4KindE0ELNS_15FloatRoundStyleE2ESI_EENS1_15EpilogueDefaultEEEEEvvEEEEvNT_6ParamsE,@function
        .size           _ZN7cutlass13device_kernelINS_4gemm6kernel13GemmUniversalIN4cute5tupleIJiiiiEEENS1_10collective13CollectiveMmaINS1_34MainloopSm90TmaGmmaWarpSpecializedILi5ENS5_IJNS4_1CILi1EEESB_SB_EEENS1_32KernelTmaWarpSpecializedPingpongEEENS5_IJNSA_ILi64EEENSA_ILi256EEESF_EEENS_6half_tENS5_IJSB_llEEESI_SJ_NS4_8TiledMMAINS4_8MMA_AtomIJNS4_4SM904GMMA26MMA_64x256x16_F32F16F16_SSILNSN_5MajorE1ELSP_1ELNSN_7ScaleInE1ELSQ_1EEEEEENS4_6LayoutISC_NS5_IJNSA_ILi0EEESU_SU_EEEEENS5_IJNS4_10UnderscoreESX_SX_EEEEENS4_13SM90_TMA_LOADENS4_14ComposedLayoutINS4_7SwizzleILi3ELi4ELi3EEENS4_18smem_ptr_flag_bitsILi16EEENST_INS5_IJSF_NSA_ILi8EEEEEENS5_IJSB_SF_EEEEEEEvNS4_8identityES10_S1A_vS1B_EENS_8epilogue10collective6detail29Sm90TmaWarpSpecializedAdapterINS1E_15DefaultEpilogueISI_NS5_IJlSB_lEEES1I_NS1D_6thread17LinearCombinationISI_Li1EffLNS1J_9ScaleType4KindE0ELNS_15FloatRoundStyleE2ESI_EENS1_15EpilogueDefaultEEEEEvvEEEEvNT_6ParamsE,(.L_x_327 - _ZN7cutlass13device_kernelINS_4gemm6kernel13GemmUniversalIN4cute5tupleIJiiiiEEENS1_10collective13CollectiveMmaINS1_34MainloopSm90TmaGmmaWarpSpecializedILi5ENS5_IJNS4_1CILi1EEESB_SB_EEENS1_32KernelTmaWarpSpecializedPingpongEEENS5_IJNSA_ILi64EEENSA_ILi256EEESF_EEENS_6half_tENS5_IJSB_llEEESI_SJ_NS4_8TiledMMAINS4_8MMA_AtomIJNS4_4SM904GMMA26MMA_64x256x16_F32F16F16_SSILNSN_5MajorE1ELSP_1ELNSN_7ScaleInE1ELSQ_1EEEEEENS4_6LayoutISC_NS5_IJNSA_ILi0EEESU_SU_EEEEENS5_IJNS4_10UnderscoreESX_SX_EEEEENS4_13SM90_TMA_LOADENS4_14ComposedLayoutINS4_7SwizzleILi3ELi4ELi3EEENS4_18smem_ptr_flag_bitsILi16EEENST_INS5_IJSF_NSA_ILi8EEEEEENS5_IJSB_SF_EEEEEEEvNS4_8identityES10_S1A_vS1B_EENS_8epilogue10collective6detail29Sm90TmaWarpSpecializedAdapterINS1E_15DefaultEpilogueISI_NS5_IJlSB_lEEES1I_NS1D_6thread17LinearCombinationISI_Li1EffLNS1J_9ScaleType4KindE0ELNS_15FloatRoundStyleE2ESI_EENS1_15EpilogueDefaultEEEEEvvEEEEvNT_6ParamsE)
        .other          _ZN7cutlass13device_kernelINS_4gemm6kernel13GemmUniversalIN4cute5tupleIJiiiiEEENS1_10collective13CollectiveMmaINS1_34MainloopSm90TmaGmmaWarpSpecializedILi5ENS5_IJNS4_1CILi1EEESB_SB_EEENS1_32KernelTmaWarpSpecializedPingpongEEENS5_IJNSA_ILi64EEENSA_ILi256EEESF_EEENS_6half_tENS5_IJSB_llEEESI_SJ_NS4_8TiledMMAINS4_8MMA_AtomIJNS4_4SM904GMMA26MMA_64x256x16_F32F16F16_SSILNSN_5MajorE1ELSP_1ELNSN_7ScaleInE1ELSQ_1EEEEEENS4_6LayoutISC_NS5_IJNSA_ILi0EEESU_SU_EEEEENS5_IJNS4_10UnderscoreESX_SX_EEEEENS4_13SM90_TMA_LOADENS4_14ComposedLayoutINS4_7SwizzleILi3ELi4ELi3EEENS4_18smem_ptr_flag_bitsILi16EEENST_INS5_IJSF_NSA_ILi8EEEEEENS5_IJSB_SF_EEEEEEEvNS4_8identityES10_S1A_vS1B_EENS_8epilogue10collective6detail29Sm90TmaWarpSpecializedAdapterINS1E_15DefaultEpilogueISI_NS5_IJlSB_lEEES1I_NS1D_6thread17LinearCombinationISI_Li1EffLNS1J_9ScaleType4KindE0ELNS_15FloatRoundStyleE2ESI_EENS1_15EpilogueDefaultEEEEEvvEEEEvNT_6ParamsE,@"STO_CUDA_ENTRY STV_DEFAULT"
_ZN7cutlass13device_kernelINS_4gemm6kernel13GemmUniversalIN4cute5tupleIJiiiiEEENS1_10collective13CollectiveMmaINS1_34MainloopSm90TmaGmmaWarpSpecializedILi5ENS5_IJNS4_1CILi1EEESB_SB_EEENS1_32KernelTmaWarpSpecializedPingpongEEENS5_IJNSA_ILi64EEENSA_ILi256EEESF_EEENS_6half_tENS5_IJSB_llEEESI_SJ_NS4_8TiledMMAINS4_8MMA_AtomIJNS4_4SM904GMMA26MMA_64x256x16_F32F16F16_SSILNSN_5MajorE1ELSP_1ELNSN_7ScaleInE1ELSQ_1EEEEEENS4_6LayoutISC_NS5_IJNSA_ILi0EEESU_SU_EEEEENS5_IJNS4_10UnderscoreESX_SX_EEEEENS4_13SM90_TMA_LOADENS4_14ComposedLayoutINS4_7SwizzleILi3ELi4ELi3EEENS4_18smem_ptr_flag_bitsILi16EEENST_INS5_IJSF_NSA_ILi8EEEEEENS5_IJSB_SF_EEEEEEEvNS4_8identityES10_S1A_vS1B_EENS_8epilogue10collective6detail29Sm90TmaWarpSpecializedAdapterINS1E_15DefaultEpilogueISI_NS5_IJlSB_lEEES1I_NS1D_6thread17LinearCombinationISI_Li1EffLNS1J_9ScaleType4KindE0ELNS_15FloatRoundStyleE2ESI_EENS1_15EpilogueDefaultEEEEEvvEEEEvNT_6ParamsE:
[----:B------:R-:W0:Y:S02]  /*0000*/  LDC R1, c[0x0][0x28] ;  /* 0x00000a00ff017b82 */ /* 0x000e240000000800 */
[----:B0-----:R-:W-:Y:S01]  /*0010*/  VIADD R1, R1, 0xfffffff8 ;  /* 0xfffffff801017836 */ /* 0x001fe20000000000 */
[----:B------:R-:W0:Y:S01]  /*0020*/  S2R R4, SR_TID.X ;  /* 0x0000000000047919 */ /* 0x000e220000002100 */
[----:B------:R-:W-:Y:S01]  /*0030*/  ELECT P0, URZ, PT ;  /* 0x00000000003f782f */ /* 0x000fe20003800000 */
[----:B------:R-:W-:Y:S01]  /*0040*/  BSSY B0, `(.L_x_0) ;  /* 0x000000f000007945 */ /* 0x000fe20003800000 */
[--C-:B0-----:R-:W-:Y:S02]  /*0050*/  SHF.R.U32.HI R0, RZ, 0x5, R4.reuse ;  /* 0x00000005ff007819 */ /* 0x101fe40000011604 */
[----:B------:R-:W-:-:S03]  /*0060*/  SHF.R.U32.HI R5, RZ, 0x7, R4 ;  /* 0x00000007ff057819 */ /* 0x000fc60000011604 */
[----:B------:R-:W0:Y:S04]  /*0070*/  SHFL.IDX PT, R2, R0, RZ, 0x1f ;  /* 0x00001fff00027589 */ /* 0x000e2800000e0000 */
[----:B------:R1:W2:Y:S01]  /*0080*/  SHFL.IDX PT, R8, R5, RZ, 0x1f ;  /* 0x00001fff05087589 */ /* 0x0002a200000e0000 */
[----:B0-----:R-:W-:-:S13]  /*0090*/  ISETP.NE.OR P0, PT, R2, RZ, !P0 ;  /* 0x000000ff0200720c */ /* 0x001fda0004705670 */
[----:B-12---:R-:W-:Y:S05]  /*00a0*/  @P0 BRA `(.L_x_1) ;  /* 0x0000000000200947 */ /* 0x006fea0003800000 */
[----:B------:R-:W-:Y:S02]  /*00b0*/  ULDC.64 UR4, c[0x0][0x198] ;  /* 0x0000660000047ab9 */ /* 0x000fe40000000a00 */
[----:B------:R-:W-:Y:S02]  /*00c0*/  UIADD3 UR6, UP0, UR4, 0xf0, URZ ;  /* 0x000000f004067890 */ /* 0x000fe4000ff1e03f */
[----:B------:R-:W-:Y:S02]  /*00d0*/  UIADD3 UR4, UP1, UR4, 0x1f0, URZ ;  /* 0x000001f004047890 */ /* 0x000fe4000ff3e03f */
[----:B------:R-:W-:Y:S02]  /*00e0*/  UIADD3.X UR7, URZ, UR5, URZ, UP0, !UPT ;  /* 0x000000053f077290 */ /* 0x000fe400087fe43f */
[----:B------:R-:W-:-:S07]  /*00f0*/  UIADD3.X UR5, URZ, UR5, URZ, UP1, !UPT ;  /* 0x000000053f057290 */ /* 0x000fce0008ffe43f */
[----:B------:R0:W-:Y:S02]  /*0100*/  UTMACCTL.PF [UR6] ;  /* 0x00000000060079b9 */ /* 0x0001e40008040000 */
[----:B------:R0:W-:Y:S02]  /*0110*/  UTMACCTL.PF [UR4] ;  /* 0x00000000040079b9 */ /* 0x0001e40008040000 */
[----:B0-----:R-:W-:Y:S01]  /*0120*/  NOP ;  /* 0x0000000000007918 */ /* 0x001fe20000000000 */
.L_x_1:
[----:B------:R-:W-:Y:S05]  /*0130*/  BSYNC B0 ;  /* 0x0000000000007941 */ /* 0x000fea0003800000 */
.L_x_0:
[----:B------:R-:W0:Y:S02]  /*0140*/  SHFL.IDX PT, R3, R0, RZ, 0x1f ;  /* 0x00001fff00037589 */ /* 0x000e2400000e0000 */
[----:B0-----:R-:W-:-:S13]  /*0150*/  ISETP.NE.AND P0, PT, R3, RZ, PT ;  /* 0x000000ff0300720c */ /* 0x001fda0003f05270 */
[----:B------:R-:W-:Y:S05]  /*0160*/  @P0 BRA `(.L_x_2) ;  /* 0x0000000000600947 */ /* 0x000fea0003800000 */
[----:B------:R-:W0:Y:S01]  /*0170*/  S2UR UR8, SR_CgaCtaId ;  /* 0x00000000000879c3 */ /* 0x000e220000008800 */
[----:B------:R-:W-:Y:S01]  /*0180*/  UMOV UR4, 0x400 ;  /* 0x0000040000047882 */ /* 0x000fe20000000000 */
[----:B------:R-:W-:Y:S01]  /*0190*/  UMOV UR5, 0x1 ;  /* 0x0000000100057882 */ /* 0x000fe20000000000 */
[----:B------:R-:W-:Y:S01]  /*01a0*/  UMOV UR6, 0x80 ;  /* 0x0000008000067882 */ /* 0x000fe20000000000 */
[----:B------:R-:W-:Y:S01]  /*01b0*/  ELECT P0, URZ, PT ;  /* 0x00000000003f782f */ /* 0x000fe20003800000 */
[----:B------:R-:W-:-:S04]  /*01c0*/  UIADD3 UR6, -UR6, 0x100000, URZ ;  /* 0x0010000006067890 */ /* 0x000fc8000fffe13f */
[----:B------:R-:W-:Y:S02]  /*01d0*/  USHF.L.U32 UR7, UR6, 0xb, URZ ;  /* 0x0000000b06077899 */ /* 0x000fe4000800063f */
[----:B------:R-:W-:Y:S02]  /*01e0*/  USHF.L.U32 UR6, UR6, 0x1, URZ ;  /* 0x0000000106067899 */ /* 0x000fe4000800063f */
[----:B0-----:R-:W-:Y:S02]  /*01f0*/  ULEA UR8, UR8, UR4, 0x18 ;  /* 0x0000000408087291 */ /* 0x001fe4000f8ec03f */
[----:B------:R-:W-:-:S04]  /*0200*/  UIADD3 UR4, -UR5, 0x100000, URZ ;  /* 0x0010000005047890 */ /* 0x000fc8000fffe13f */
[----:B------:R-:W-:Y:S02]  /*0210*/  USHF.L.U32 UR5, UR4, 0xb, URZ ;  /* 0x0000000b04057899 */ /* 0x000fe4000800063f */
[----:B------:R-:W-:Y:S01]  /*0220*/  USHF.L.U32 UR4, UR4, 0x1, URZ ;  /* 0x0000000104047899 */ /* 0x000fe2000800063f */
[----:B------:R-:W0:Y:S11]  /*0230*/  FENCE.VIEW.ASYNC.S ;  /* 0x00000000000073c6 */ /* 0x000e360000000000 */
[----:B0-----:R0:W1:Y:S01]  /*0240*/  SYNCS.EXCH.64 URZ, [UR8], UR4 ;  /* 0x00000004083f75b2 */ /* 0x0010620008000100 */
[----:B------:R0:W2:Y:S01]  /*0250*/  SYNCS.EXCH.64 URZ, [UR8+0x28], UR6 ;  /* 0x00002806083f75b2 */ /* 0x0000a20008000100 */
[----:B------:R0:W3:Y:S01]  /*0260*/  SYNCS.EXCH.64 URZ, [UR8+0x8], UR4 ;  /* 0x00000804083f75b2 */ /* 0x0000e20008000100 */
[----:B------:R0:W4:Y:S01]  /*0270*/  SYNCS.EXCH.64 URZ, [UR8+0x30], UR6 ;  /* 0x00003006083f75b2 */ /* 0x0001220008000100 */
[----:B------:R0:W0:Y:S01]  /*0280*/  SYNCS.EXCH.64 URZ, [UR8+0x10], UR4 ;  /* 0x00001004083f75b2 */ /* 0x0000220008000100 */
[----:B------:R0:W0:Y:S01]  /*0290*/  SYNCS.EXCH.64 URZ, [UR8+0x38], UR6 ;  /* 0x00003806083f75b2 */ /* 0x0000220008000100 */
[----:B------:R0:W0:Y:S01]  /*02a0*/  SYNCS.EXCH.64 URZ, [UR8+0x18], UR4 ;  /* 0x00001804083f75b2 */ /* 0x0000220008000100 */
[----:B------:R0:W0:Y:S01]  /*02b0*/  SYNCS.EXCH.64 URZ, [UR8+0x40], UR6 ;  /* 0x00004006083f75b2 */ /* 0x0000220008000100 */
[----:B------:R0:W0:Y:S01]  /*02c0*/  SYNCS.EXCH.64 URZ, [UR8+0x20], UR4 ;  /* 0x00002004083f75b2 */ /* 0x0000220008000100 */
[----:B------:R0:W0:Y:S01]  /*02d0*/  SYNCS.EXCH.64 URZ, [UR8+0x48], UR6 ;  /* 0x00004806083f75b2 */ /* 0x0000220008000100 */
[----:B------:R-:W-:Y:S01]  /*02e0*/  NOP ;  /* 0x0000000000007918 */ /* 0x000fe20000000000 */
.L_x_2:
[----:B------:R-:W5:Y:S01]  /*02f0*/  SHFL.IDX PT, R6, R0, RZ, 0x1f ;  /* 0x00001fff00067589 */ /* 0x000f6200000e0000 */
[----:B------:R-:W-:Y:S01]  /*0300*/  ELECT P0, URZ, PT ;  /* 0x00000000003f782f */ /* 0x000fe20003800000 */
[----:B------:R-:W-:Y:S01]  /*0310*/  NOP ;  /* 0x0000000000007918 */ /* 0x000fe20000000000 */
[----:B------:R-:W-:Y:S01]  /*0320*/  ELECT P1, URZ, PT ;  /* 0x00000000003f782f */ /* 0x000fe20003820000 */
[----:B------:R-:W1:Y:S01]  /*0330*/  SHFL.IDX PT, R3, R0, RZ, 0x1f ;  /* 0x00001fff00037589 */ /* 0x000e6200000e0000 */
[----:B0-----:R-:W-:Y:S01]  /*0340*/  UMOV UR4, 0x20 ;  /* 0x0000002000047882 */ /* 0x001fe20000000000 */
[----:B------:R-:W-:Y:S01]  /*0350*/  UMOV UR11, 0x80 ;  /* 0x00000080000b7882 */ /* 0x000fe20000000000 */
[----:B------:R-:W-:Y:S01]  /*0360*/  NOP ;  /* 0x0000000000007918 */ /* 0x000fe20000000000 */
[C---:B------:R-:W-:Y:S01]  /*0370*/  VIADD R33, R8.reuse, 0xffffffff ;  /* 0xffffffff08217836 */ /* 0x040fe20000000000 */
[----:B------:R-:W0:Y:S01]  /*0380*/  SHFL.IDX PT, R5, R5, RZ, 0x1f ;  /* 0x00001fff05057589 */ /* 0x000e2200000e0000 */
[----:B------:R-:W-:Y:S01]  /*0390*/  ULDC.64 UR36, c[0x0][0x208] ;  /* 0x0000820000247ab9 */ /* 0x000fe20000000a00 */
[----:B------:R-:W-:-:S02]  /*03a0*/  ISETP.NE.AND P2, PT, R8, RZ, PT ;  /* 0x000000ff0800720c */ /* 0x000fc40003f45270 */
[----:B------:R-:W-:Y:S02]  /*03b0*/  ISETP.GE.U32.AND P3, PT, R33, 0x2, PT ;  /* 0x000000022100780c */ /* 0x000fe40003f66070 */
[----:B-----5:R-:W-:Y:S02]  /*03c0*/  ISETP.NE.OR P0, PT, R6, RZ, !P0 ;  /* 0x000000ff0600720c */ /* 0x020fe40004705670 */
[----:B-1----:R-:W-:Y:S02]  /*03d0*/  ISETP.NE.OR P1, PT, R3, RZ, !P1 ;  /* 0x000000ff0300720c */ /* 0x002fe40004f25670 */
[----:B------:R-:W-:-:S04]  /*03e0*/  SHF.R.S32.HI R3, RZ, 0x1f, R2 ;  /* 0x0000001fff037819 */ /* 0x000fc80000011402 */
[----:B------:R-:W-:-:S05]  /*03f0*/  LEA.HI R3, R3, R2, RZ, 0x2 ;  /* 0x0000000203037211 */ /* 0x000fca00078f10ff */
[----:B------:R-:W-:Y:S01]  /*0400*/  VOTEU.ALL UP0, P0 ;  /* 0x00000000003f7886 */ /* 0x000fe20000000000 */
[----:B------:R-:W-:Y:S01]  /*0410*/  LOP3.LUT R3, R3, 0xfffffffc, RZ, 0xc0, !PT ;  /* 0xfffffffc03037812 */ /* 0x000fe200078ec0ff */
[----:B------:R-:W-:-:S03]  /*0420*/  VOTEU.ALL UP1, P1 ;  /* 0x00000000003f7886 */ /* 0x000fc60000820000 */
[----:B------:R-:W1:Y:S01]  /*0430*/  @!UP0 S2UR UR7, SR_CgaCtaId ;  /* 0x00000000000789c3 */ /* 0x000e620000008800 */
[----:B------:R-:W-:Y:S01]  /*0440*/  @!UP0 UMOV UR6, 0x400 ;  /* 0x0000040000068882 */ /* 0x000fe20000000000 */
[----:B------:R-:W-:-:S04]  /*0450*/  @!UP0 UIADD3 UR4, -UR4, 0x100000, URZ ;  /* 0x0010000004048890 */ /* 0x000fc8000fffe13f */
[----:B------:R-:W-:Y:S02]  /*0460*/  @!UP0 USHF.L.U32 UR5, UR4, 0xb, URZ ;  /* 0x0000000b04058899 */ /* 0x000fe4000800063f */
[----:B------:R-:W-:Y:S01]  /*0470*/  @!UP0 USHF.L.U32 UR4, UR4, 0x1, URZ ;  /* 0x0000000104048899 */ /* 0x000fe2000800063f */
[----:B------:R-:W-:Y:S01]  /*0480*/  IMAD.IADD R0, R2, 0x1, -R3 ;  /* 0x0000000102007824 */ /* 0x000fe200078e0a03 */
[----:B------:R-:W-:Y:S01]  /*0490*/  @!UP1 UMOV UR9, 0x400 ;  /* 0x0000040000099882 */ /* 0x000fe20000000000 */
[----:B------:R-:W-:Y:S01]  /*04a0*/  VOTEU.ALL UP2, P1 ;  /* 0x00000000003f7886 */ /* 0x000fe20000840000 */
[----:B------:R-:W-:Y:S01]  /*04b0*/  VOTEU.ALL UP3, P1 ;  /* 0x00000000003f7886 */ /* 0x000fe20000860000 */
[----:B------:R-:W-:Y:S01]  /*04c0*/  VOTEU.ALL UP4, P1 ;  /* 0x00000000003f7886 */ /* 0x000fe20000880000 */
[----:B------:R-:W5:Y:S01]  /*04d0*/  @!UP1 S2UR UR10, SR_CgaCtaId ;  /* 0x00000000000a99c3 */ /* 0x000f620000008800 */
[----:B------:R-:W-:Y:S01]  /*04e0*/  VOTEU.ALL UP5, P1 ;  /* 0x00000000003f7886 */ /* 0x000fe200008a0000 */
[----:B------:R-:W-:-:S04]  /*04f0*/  SHF.R.S32.HI R3, RZ, 0x1f, R4 ;  /* 0x0000001fff037819 */ /* 0x000fc80000011404 */
[----:B------:R-:W-:-:S04]  /*0500*/  LEA.HI R3, R3, R4, RZ, 0x7 ;  /* 0x0000000403037211 */ /* 0x000fc800078f38ff */
[----:B------:R-:W-:-:S05]  /*0510*/  LOP3.LUT R3, R3, 0xffffff80, RZ, 0xc0, !PT ;  /* 0xffffff8003037812 */ /* 0x000fca00078ec0ff */
[----:B------:R-:W-:Y:S01]  /*0520*/  IMAD.IADD R3, R4, 0x1, -R3 ;  /* 0x0000000104037824 */ /* 0x000fe200078e0a03 */
[----:B-1----:R-:W-:Y:S02]  /*0530*/  @!UP0 ULEA UR8, UR7, UR6, 0x18 ;  /* 0x0000000607088291 */ /* 0x002fe4000f8ec03f */
[----:B------:R-:W-:-:S04]  /*0540*/  @!UP1 UIADD3 UR6, -UR11, 0x100000, URZ ;  /* 0x001000000b069890 */ /* 0x000fc8000fffe13f */
[----:B------:R-:W-:Y:S02]  /*0550*/  @!UP1 USHF.L.U32 UR7, UR6, 0xb, URZ ;  /* 0x0000000b06079899 */ /* 0x000fe4000800063f */
[----:B------:R-:W-:Y:S01]  /*0560*/  @!UP1 USHF.L.U32 UR6, UR6, 0x1, URZ ;  /* 0x0000000106069899 */ /* 0x000fe2000800063f */
[----:B------:R-:W-:Y:S01]  /*0570*/  VOTEU.ALL UP0, P0 ;  /* 0x00000000003f7886 */ /* 0x000fe20000000000 */
[----:B-----5:R-:W-:Y:S01]  /*0580*/  @!UP1 ULEA UR9, UR10, UR9, 0x18 ;  /* 0x000000090a099291 */ /* 0x020fe2000f8ec03f */
[----:B------:R-:W-:Y:S02]  /*0590*/  VOTEU.ALL UP1, P0 ;  /* 0x00000000003f7886 */ /* 0x000fe40000020000 */
[----:B------:R-:W-:Y:S01]  /*05a0*/  ULDC.64 UR10, c[0x0][0x598] ;  /* 0x00016600000a7ab9 */ /* 0x000fe20000000a00 */
[----:B------:R-:W-:Y:S01]  /*05b0*/  ISETP.NE.AND P0, PT, R0, 0x3, PT ;  /* 0x000000030000780c */ /* 0x000fe20003f05270 */
[----:B------:R-:W1:Y:S02]  /*05c0*/  FENCE.VIEW.ASYNC.S ;  /* 0x00000000000073c6 */ /* 0x000e640000000000 */
[----:B-1----:R1:W2:Y:S01]  /*05d0*/  @!UP0 SYNCS.EXCH.64 URZ, [UR8+0x80], UR4 ;  /* 0x00008004083f85b2 */ /* 0x0022a20008000100 */
[----:B------:R-:W-:-:S02]  /*05e0*/  ISETP.NE.U32.AND P1, PT, RZ, UR10, PT ;  /* 0x0000000aff007c0c */ /* 0x000fc4000bf25070 */
[----:B------:R-:W-:Y:S02]  /*05f0*/  ISETP.EQ.OR P0, PT, R0, RZ, !P0 ;  /* 0x000000ff0000720c */ /* 0x000fe40004702670 */
[----:B------:R-:W-:Y:S02]  /*0600*/  ISETP.NE.AND.EX P1, PT, RZ, UR11, PT, P1 ;  /* 0x0000000bff007c0c */ /* 0x000fe4000bf25310 */
[----:B------:R-:W-:-:S04]  /*0610*/  ISETP.EQ.AND P0, PT, R8, RZ, P0 ;  /* 0x000000ff0800720c */ /* 0x000fc80000702270 */
[----:B------:R-:W-:-:S04]  /*0620*/  SEL R16, RZ, 0x1, !P0 ;  /* 0x00000001ff107807 */ /* 0x000fc80004000000 */
[----:B------:R-:W-:Y:S01]  /*0630*/  SEL R16, R16, 0x2, P3 ;  /* 0x0000000210107807 */ /* 0x000fe20001800000 */
[----:B------:R1:W2:Y:S01]  /*0640*/  @!UP1 SYNCS.EXCH.64 URZ, [UR8+0x88], UR4 ;  /* 0x00008804083f95b2 */ /* 0x0002a20008000100 */
[----:B------:R-:W-:Y:S01]  /*0650*/  NOP ;  /* 0x0000000000007918 */ /* 0x000fe20000000000 */
[----:B------:R1:W2:Y:S01]  /*0660*/  @!UP2 SYNCS.EXCH.64 URZ, [UR9+0x60], UR6 ;  /* 0x00006006093fa5b2 */ /* 0x0002a20008000100 */
[----:B------:R1:W2:Y:S01]  /*0670*/  @!UP3 SYNCS.EXCH.64 URZ, [UR9+0x68], UR6 ;  /* 0x00006806093fb5b2 */ /* 0x0002a20008000100 */
[----:B------:R1:W2:Y:S01]  /*0680*/  @!UP4 SYNCS.EXCH.64 URZ, [UR9+0x70], UR6 ;  /* 0x00007006093fc5b2 */ /* 0x0002a20008000100 */
[----:B------:R1:W2:Y:S01]  /*0690*/  @!UP5 SYNCS.EXCH.64 URZ, [UR9+0x78], UR6 ;  /* 0x00007806093fd5b2 */ /* 0x0002a20008000100 */
[----:B------:R-:W-:Y:S01]  /*06a0*/  NOP ;  /* 0x0000000000007918 */ /* 0x000fe20000000000 */
[----:B--234-:R-:W-:Y:S06]  /*06b0*/  BAR.SYNC.DEFER_BLOCKING 0x0 ;  /* 0x0000000000007b1d */ /* 0x01cfec0000010000 */
[----:B01----:R-:W-:Y:S05]  /*06c0*/  @!P1 BRA `(.L_x_3) ;  /* 0x00000000001c9947 */ /* 0x003fea0003800000 */
[----:B------:R-:W0:Y:S02]  /*06d0*/  LDC.64 R6, c[0x0][0x598] ;  /* 0x00016600ff067b82 */ /* 0x000e240000000a00 */
[----:B0-----:R-:W2:Y:S02]  /*06e0*/  LDG.E.64 R6, desc[UR36][R6.64] ;  /* 0x0000002406067981 */ /* 0x001ea4000c1e1b00 */
[----:B--2---:R-:W-:-:S04]  /*06f0*/  ISETP.NE.U32.AND P0, PT, R6, RZ, PT ;  /* 0x000000ff0600720c */ /* 0x004fc80003f05070 */
[----:B------:R-:W-:-:S13]  /*0700*/  ISETP.NE.AND.EX P0, PT, R7, RZ, PT, P0 ;  /* 0x000000ff0700720c */ /* 0x000fda0003f05300 */
[----:B------:R-:W-:Y:S05]  /*0710*/  @!P0 BRA `(.L_x_3) ;  /* 0x0000000000088947 */ /* 0x000fea0003800000 */
[----:B------:R1:W5:Y:S01]  /*0720*/  LD.E R153, desc[UR36][R6.64] ;  /* 0x0000002406997980 */ /* 0x000362000c101900 */
[----:B------:R-:W-:Y:S05]  /*0730*/  BRA `(.L_x_4) ;  /* 0x0000000000247947 */ /* 0x000fea0003800000 */
.L_x_3:
[----:B------:R-:W-:Y:S02]  /*0740*/  ULDC.64 UR4, c[0x0][0x588] ;  /* 0x0001620000047ab9 */ /* 0x000fe40000000a00 */
[----:B------:R-:W-:-:S04]  /*0750*/  ISETP.NE.U32.AND P0, PT, RZ, UR4, PT ;  /* 0x00000004ff007c0c */ /* 0x000fc8000bf05070 */
[----:B------:R-:W-:-:S13]  /*0760*/  ISETP.NE.AND.EX P0, PT, RZ, UR5, PT, P0 ;  /* 0x00000005ff007c0c */ /* 0x000fda000bf05300 */
[----:B------:R-:W-:Y:S05]  /*0770*/  @!P0 BRA `(.L_x_5) ;  /* 0x00000000000c8947 */ /* 0x000fea0003800000 */
[----:B------:R-:W0:Y:S02]  /*0780*/  LDC.64 R6, c[0x0][0x588] ;  /* 0x00016200ff067b82 */ /* 0x000e240000000a00 */
[----:B0-----:R0:W5:Y:S01]  /*0790*/  LDG.E R153, desc[UR36][R6.64] ;  /* 0x0000002406997981 */ /* 0x001162000c1e1900 */
[----:B------:R-:W-:Y:S05]  /*07a0*/  BRA `(.L_x_4) ;  /* 0x0000000000087947 */ /* 0x000fea0003800000 */
.L_x_5:
[----:B------:R-:W-:Y:S02]  /*07b0*/  ULDC UR4, c[0x0][0x580] ;  /* 0x0001600000047ab9 */ /* 0x000fe40000000800 */
[----:B------:R-:W-:-:S07]  /*07c0*/  IMAD.U32 R153, RZ, RZ, UR4 ;  /* 0x00000004ff997e24 */ /* 0x000fce000f8e00ff */
.L_x_4:
[----:B------:R-:W-:Y:S02]  /*07d0*/  ULDC.64 UR4, c[0x0][0x5a0] ;  /* 0x0001680000047ab9 */ /* 0x000fe40000000a00 */
[----:B------:R-:W-:-:S04]  /*07e0*/  ISETP.NE.U32.AND P0, PT, RZ, UR4, PT ;  /* 0x00000004ff007c0c */ /* 0x000fc8000bf05070 */
[----:B------:R-:W-:-:S13]  /*07f0*/  ISETP.NE.AND.EX P0, PT, RZ, UR5, PT, P0 ;  /* 0x00000005ff007c0c */ /* 0x000fda000bf05300 */
[----:B------:R-:W-:Y:S05]  /*0800*/  @!P0 BRA `(.L_x_6) ;  /* 0x00000000001c8947 */ /* 0x000fea0003800000 */
[----:B01----:R-:W0:Y:S02]  /*0810*/  LDC.64 R6, c[0x0][0x5a0] ;  /* 0x00016800ff067b82 */ /* 0x003e240000000a00 */
[----:B0-----:R-:W2:Y:S02]  /*0820*/  LDG.E.64 R6, desc[UR36][R6.64] ;  /* 0x0000002406067981 */ /* 0x001ea4000c1e1b00 */
[----:B--2---:R-:W-:-:S04]  /*0830*/  ISETP.NE.U32.AND P0, PT, R6, RZ, PT ;  /* 0x000000ff0600720c */ /* 0x004fc80003f05070 */
[----:B------:R-:W-:-:S13]  /*0840*/  ISETP.NE.AND.EX P0, PT, R7, RZ, PT, P0 ;  /* 0x000000ff0700720c */ /* 0x000fda0003f05300 */
[----:B------:R-:W-:Y:S05]  /*0850*/  @!P0 BRA `(.L_x_6) ;  /* 0x0000000000088947 */ /* 0x000fea0003800000 */
[----:B------:R3:W5:Y:S01]  /*0860*/  LD.E R152, desc[UR36][R6.64] ;  /* 0x0000002406987980 */ /* 0x000762000c101900 */
[----:B------:R-:W-:Y:S05]  /*0870*/  BRA `(.L_x_7) ;  /* 0x0000000000247947 */ /* 0x000fea0003800000 */
.L_x_6:
[----:B------:R-:W-:Y:S02]  /*0880*/  ULDC.64 UR4, c[0x0][0x590] ;  /* 0x0001640000047ab9 */ /* 0x000fe40000000a00 */
[----:B------:R-:W-:-:S04]  /*0890*/  ISETP.NE.U32.AND P0, PT, RZ, UR4, PT ;  /* 0x00000004ff007c0c */ /* 0x000fc8000bf05070 */
[----:B------:R-:W-:-:S13]  /*08a0*/  ISETP.NE.AND.EX P0, PT, RZ, UR5, PT, P0 ;  /* 0x00000005ff007c0c */ /* 0x000fda000bf05300 */
[----:B------:R-:W-:Y:S05]  /*08b0*/  @!P0 BRA `(.L_x_8) ;  /* 0x00000000000c8947 */ /* 0x000fea0003800000 */
[----:B01----:R-:W0:Y:S02]  /*08c0*/  LDC.64 R6, c[0x0][0x590] ;  /* 0x00016400ff067b82 */ /* 0x003e240000000a00 */
[----:B0-----:R2:W5:Y:S01]  /*08d0*/  LDG.E R152, desc[UR36][R6.64] ;  /* 0x0000002406987981 */ /* 0x001562000c1e1900 */
[----:B------:R-:W-:Y:S05]  /*08e0*/  BRA `(.L_x_7) ;  /* 0x0000000000087947 */ /* 0x000fea0003800000 */
.L_x_8:
[----:B------:R-:W-:Y:S02]  /*08f0*/  ULDC UR4, c[0x0][0x584] ;  /* 0x0001610000047ab9 */ /* 0x000fe40000000800 */
[----:B------:R-:W-:-:S07]  /*0900*/  IMAD.U32 R152, RZ, RZ, UR4 ;  /* 0x00000004ff987e24 */ /* 0x000fce000f8e00ff */
.L_x_7:
[----:B------:R-:W4:Y:S01]  /*0910*/  LDC R2, c[0x0][0x65c] ;  /* 0x00019700ff027b82 */ /* 0x000f220000000800 */
[----:B------:R-:W4:Y:S01]  /*0920*/  S2R R14, SR_CTAID.Y ;  /* 0x00000000000e7919 */ /* 0x000f220000002600 */
[----:B------:R-:W-:Y:S01]  /*0930*/  ULDC UR6, c[0x0][0x28c] ;  /* 0x0000a30000067ab9 */ /* 0x000fe20000000800 */
[----:B------:R-:W-:Y:S01]  /*0940*/  ISETP.NE.AND P0, PT, R8, 0x2, PT ;  /* 0x000000020800780c */ /* 0x000fe20003f05270 */
[----:B------:R-:W-:Y:S01]  /*0950*/  UIADD3 UR6, UR6, 0x3f, URZ ;  /* 0x0000003f06067890 */ /* 0x000fe2000fffe03f */
[----:B0123--:R-:W0:Y:S01]  /*0960*/  S2R R6, SR_CTAID.X ;  /* 0x0000000000067919 */ /* 0x00fe220000002500 */
[----:B------:R-:W-:Y:S01]  /*0970*/  IMAD.MOV.U32 R7, RZ, RZ, RZ ;  /* 0x000000ffff077224 */ /* 0x000fe200078e00ff */
[----:B------:R-:W-:Y:S01]  /*0980*/  UMOV UR38, URZ ;  /* 0x0000003f00267c82 */ /* 0x000fe20008000000 */
[----:B------:R-:W-:Y:S01]  /*0990*/  USHF.R.S32.HI UR7, URZ, 0x1f, UR6 ;  /* 0x0000001f3f077899 */ /* 0x000fe20008011406 */
[----:B------:R-:W-:Y:S01]  /*09a0*/  UMOV UR39, URZ ;  /* 0x0000003f00277c82 */ /* 0x000fe20008000000 */
[----:B------:R-:W-:-:S02]  /*09b0*/  ULDC.64 UR8, c[0x0][0x650] ;  /* 0x0001940000087ab9 */ /* 0x000fc40000000a00 */
[----:B------:R-:W-:-:S04]  /*09c0*/  ULEA.HI UR7, UR7, UR6, URZ, 0x6 ;  /* 0x0000000607077291 */ /* 0x000fc8000f8f303f */
[----:B------:R-:W-:Y:S01]  /*09d0*/  USHF.R.S32.HI UR40, URZ, 0x6, UR7 ;  /* 0x000000063f287899 */ /* 0x000fe20008011407 */
[----:B----4-:R-:W-:-:S13]  /*09e0*/  ISETP.NE.AND P1, PT, R2, 0x1, PT ;  /* 0x000000010200780c */ /* 0x010fda0003f25270 */
[----:B------:R-:W0:Y:S01]  /*09f0*/  @P1 LDC R19, c[0x0][0x10] ;  /* 0x00000400ff131b82 */ /* 0x000e220000000800 */
[----:B------:R-:W-:Y:S02]  /*0a00*/  @P1 IMAD.MOV.U32 R8, RZ, RZ, R14 ;  /* 0x000000ffff081224 */ /* 0x000fe400078e000e */
[----:B------:R-:W-:Y:S02]  /*0a10*/  @P1 IMAD.MOV.U32 R9, RZ, RZ, RZ ;  /* 0x000000ffff091224 */ /* 0x000fe400078e00ff */
[----:B------:R-:W-:-:S03]  /*0a20*/  @P1 IMAD.MOV.U32 R17, RZ, RZ, RZ ;  /* 0x000000ffff111224 */ /* 0x000fc600078e00ff */
[----:B------:R-:W1:Y:S01]  /*0a30*/  @!P1 LDC R11, c[0x0][0xc] ;  /* 0x00000300ff0b9b82 */ /* 0x000e620000000800 */
[----:B------:R-:W-:Y:S01]  /*0a40*/  ULDC UR4, c[0x0][0xc] ;  /* 0x0000030000047ab9 */ /* 0x000fe20000000800 */
[----:B------:R-:W-:Y:S02]  /*0a50*/  ULDC UR5, c[0x0][0x10] ;  /* 0x0000040000057ab9 */ /* 0x000fe40000000800 */
[----:B------:R-:W-:-:S04]  /*0a60*/  UIMAD.WIDE.U32 UR4, UR4, UR5, URZ ;  /* 0x00000005040472a5 */ /* 0x000fc8000f8e003f */
[----:B------:R-:W2:Y:S01]  /*0a70*/  LDC R2, c[0x0][0x14] ;  /* 0x00000500ff027b82 */ /* 0x000ea20000000800 */
[----:B0-----:R-:W-:-:S04]  /*0a80*/  @P1 IMAD.WIDE.U32 R18, R6, R19, R8 ;  /* 0x0000001306121225 */ /* 0x001fc800078e0008 */
[----:B------:R-:W-:Y:S02]  /*0a90*/  @P1 IMAD.IADD R17, R19, 0x1, R17 ;  /* 0x0000000113111824 */ /* 0x000fe400078e0211 */
[----:B-1----:R-:W-:-:S04]  /*0aa0*/  @!P1 IMAD.WIDE.U32 R8, R11, R14, R6 ;  /* 0x0000000e0b089225 */ /* 0x002fc800078e0006 */
[----:B------:R-:W-:Y:S02]  /*0ab0*/  @!P1 IMAD.MOV.U32 R18, RZ, RZ, R8 ;  /* 0x000000ffff129224 */ /* 0x000fe400078e0008 */
[----:B------:R-:W-:Y:S02]  /*0ac0*/  @!P1 IMAD.MOV.U32 R17, RZ, RZ, R9 ;  /* 0x000000ffff119224 */ /* 0x000fe400078e0009 */
[----:B--2---:R-:W-:-:S04]  /*0ad0*/  IMAD.WIDE.U32 R12, R2, UR4, RZ ;  /* 0x00000004020c7c25 */ /* 0x004fc8000f8e00ff */
[----:B------:R-:W-:Y:S01]  /*0ae0*/  IMAD R23, R2, UR5, RZ ;  /* 0x0000000502177c24 */ /* 0x000fe2000f8e02ff */
[----:B------:R0:W-:Y:S03]  /*0af0*/  STL.64 [R1], R12 ;  /* 0x0000000c01007387 */ /* 0x0001e60000100a00 */
[----:B------:R-:W-:Y:S01]  /*0b00*/  IMAD.IADD R23, R13, 0x1, R23 ;  /* 0x000000010d177824 */ /* 0x000fe200078e0217 */
[----:B------:R-:W-:Y:S06]  /*0b10*/  @P0 BRA `(.L_x_9) ;  /* 0x0000000000200947 */ /* 0x000fec0003800000 */
[----:B------:R-:W-:Y:S01]  /*0b20*/  UISETP.GE.U32.AND UP0, UPT, UR40, 0x5, UPT ;  /* 0x000000052800788c */ /* 0x000fe2000bf06070 */
[----:B------:R-:W-:Y:S01]  /*0b30*/  IADD3 R18, P0, R18, R12, RZ ;  /* 0x0000000c12127210 */ /* 0x000fe20007f1e0ff */
[----:B------:R-:W-:Y:S01]  /*0b40*/  UIMAD.WIDE.U32 UR4, UR40, -0x33333333, URZ ;  /* 0xcccccccd280478a5 */ /* 0x000fe2000f8e003f */
[----:B------:R-:W-:-:S03]  /*0b50*/  UMOV UR39, URZ ;  /* 0x0000003f00277c82 */ /* 0x000fc60008000000 */
[----:B------:R-:W-:Y:S01]  /*0b60*/  USHF.R.U32.HI UR4, URZ, 0x2, UR5 ;  /* 0x000000023f047899 */ /* 0x000fe20008011605 */
[----:B------:R-:W-:-:S03]  /*0b70*/  IMAD.X R17, R23, 0x1, R17, P0 ;  /* 0x0000000117117824 */ /* 0x000fc600000e0611 */
[----:B------:R-:W-:Y:S02]  /*0b80*/  UIMAD UR38, UR4, -0x5, UR40 ;  /* 0xfffffffb042678a4 */ /* 0x000fe4000f8e0228 */
[----:B------:R-:W-:-:S12]  /*0b90*/  @UP0 ULOP3.LUT UR39, UR4, 0x1, URZ, 0xc0, !UPT ;  /* 0x0000000104270892 */ /* 0x000fd8000f8ec03f */
.L_x_9:
[----:B------:R-:W-:Y:S01]  /*0ba0*/  ISETP.GE.U32.AND P0, PT, R18, UR8, PT ;  /* 0x0000000812007c0c */ /* 0x000fe2000bf06070 */
[----:B------:R-:W-:Y:S01]  /*0bb0*/  IMAD.MOV.U32 R19, RZ, RZ, -0x1 ;  /* 0xffffffffff137424 */ /* 0x000fe200078e00ff */
[----:B------:R-:W-:Y:S01]  /*0bc0*/  PRMT R8, RZ, 0x7610, R8 ;  /* 0x00007610ff087816 */ /* 0x000fe20000000008 */
[----:B------:R-:W-:Y:S01]  /*0bd0*/  IMAD.MOV.U32 R22, RZ, RZ, -0x1 ;  /* 0xffffffffff167424 */ /* 0x000fe200078e00ff */
[----:B------:R-:W-:Y:S01]  /*0be0*/  ISETP.GE.U32.AND.EX P0, PT, R17, UR9, PT, P0 ;  /* 0x0000000911007c0c */ /* 0x000fe2000bf06100 */
[----:B------:R-:W-:-:S12]  /*0bf0*/  IMAD.MOV.U32 R2, RZ, RZ, -0x1 ;  /* 0xffffffffff027424 */ /* 0x000fd800078e00ff */
[----:B------:R-:W-:Y:S05]  /*0c00*/  @P0 BRA `(.L_x_10) ;  /* 0x00000004005c0947 */ /* 0x000fea0003800000 */
[----:B------:R-:W1:Y:S01]  /*0c10*/  LDC.64 R20, c[0x0][0x628] ;  /* 0x00018a00ff147b82 */ /* 0x000e620000000a00 */
[----:B------:R-:W-:Y:S02]  /*0c20*/  IMAD.MOV.U32 R8, RZ, RZ, R18 ;  /* 0x000000ffff087224 */ /* 0x000fe400078e0012 */
[----:B------:R-:W-:-:S05]  /*0c30*/  IMAD.MOV.U32 R9, RZ, RZ, R17 ;  /* 0x000000ffff097224 */ /* 0x000fca00078e0011 */
[----:B------:R-:W2:Y:S08]  /*0c40*/  LDC R2, c[0x0][0x630] ;  /* 0x00018c00ff027b82 */ /* 0x000eb00000000800 */
[----:B------:R-:W3:Y:S01]  /*0c50*/  LDC.64 R24, c[0x0][0x620] ;  /* 0x00018800ff187b82 */ /* 0x000ee20000000a00 */
[----:B-1----:R-:W-:-:S04]  /*0c60*/  ISETP.NE.U32.AND P0, PT, R20, RZ, PT ;  /* 0x000000ff1400720c */ /* 0x002fc80003f05070 */
[----:B------:R-:W-:-:S13]  /*0c70*/  ISETP.NE.AND.EX P0, PT, R21, RZ, PT, P0 ;  /* 0x000000ff1500720c */ /* 0x000fda0003f05300 */
[----:B--23--:R-:W-:Y:S05]  /*0c80*/  @!P0 BRA `(.L_x_11) ;  /* 0x0000000000288947 */ /* 0x00cfea0003800000 */
[----:B0-----:R-:W0:Y:S02]  /*0c90*/  LDC R13, c[0x0][0x634] ;  /* 0x00018d00ff0d7b82 */ /* 0x001e240000000800 */
[----:B0-----:R-:W-:-:S05]  /*0ca0*/  IADD3 R13, P0, R18, R13, RZ ;  /* 0x0000000d120d7210 */ /* 0x001fca0007f1e0ff */
[----:B------:R-:W-:-:S04]  /*0cb0*/  IMAD.X R15, RZ, RZ, R17, P0 ;  /* 0x000000ffff0f7224 */ /* 0x000fc800000e0611 */
[----:B------:R-:W-:-:S04]  /*0cc0*/  IMAD.WIDE.U32 R8, R15, R20, RZ ;  /* 0x000000140f087225 */ /* 0x000fc800078e00ff */
[----:B------:R-:W-:-:S04]  /*0cd0*/  IMAD.WIDE.U32 R10, P0, R13, R21, R8 ;  /* 0x000000150d0a7225 */ /* 0x000fc80007800008 */
[----:B------:R-:W-:-:S04]  /*0ce0*/  IMAD.WIDE.U32 R8, R13, R20, RZ ;  /* 0x000000140d087225 */ /* 0x000fc800078e00ff */
[----:B------:R-:W-:Y:S01]  /*0cf0*/  IMAD.X R13, RZ, RZ, RZ, P0 ;  /* 0x000000ffff0d7224 */ /* 0x000fe200000e06ff */
[----:B------:R-:W-:Y:S01]  /*0d00*/  IADD3 RZ, P0, R9, R10, RZ ;  /* 0x0000000a09ff7210 */ /* 0x000fe20007f1e0ff */
[----:B------:R-:W-:-:S04]  /*0d10*/  IMAD.MOV.U32 R12, RZ, RZ, R11 ;  /* 0x000000ffff0c7224 */ /* 0x000fc800078e000b */
[----:B------:R-:W-:-:S08]  /*0d20*/  IMAD.WIDE.U32.X R8, R15, R21, R12, P0 ;  /* 0x000000150f087225 */ /* 0x000fd000000e040c */
.L_x_11:
[-CC-:B------:R-:W-:Y:S01]  /*0d30*/  SHF.R.U64 R31, R8, R2.reuse, R9.reuse ;  /* 0x00000002081f7219 */ /* 0x180fe20000001209 */
[----:B0-----:R-:W0:Y:S01]  /*0d40*/  LDC R12, c[0x0][0x618] ;  /* 0x00018600ff0c7b82 */ /* 0x001e220000000800 */
[----:B------:R-:W-:Y:S01]  /*0d50*/  SHF.R.U32.HI R7, RZ, R2, R9 ;  /* 0x00000002ff077219 */ /* 0x000fe20000011609 */
[----:B------:R-:W-:Y:S01]  /*0d60*/  ULDC UR4, c[0x0][0x150] ;  /* 0x0000540000047ab9 */ /* 0x000fe20000000800 */
[----:B------:R-:W-:Y:S01]  /*0d70*/  IADD3 R11, P0, RZ, -R31, RZ ;  /* 0x8000001fff0b7210 */ /* 0x000fe20007f1e0ff */
[----:B------:R-:W-:Y:S01]  /*0d80*/  IMAD.MOV.U32 R19, RZ, RZ, R17 ;  /* 0x000000ffff137224 */ /* 0x000fe200078e0011 */
[----:B------:R-:W-:-:S03]  /*0d90*/  I2FP.F32.U32 R2, R6 ;  /* 0x0000000600027245 */ /* 0x000fc60000201000 */
[----:B------:R-:W1:Y:S01]  /*0da0*/  LDC.64 R26, c[0x0][0x640] ;  /* 0x00019000ff1a7b82 */ /* 0x000e620000000a00 */
[----:B------:R-:W-:Y:S02]  /*0db0*/  IMAD.X R13, RZ, RZ, ~R7, P0 ;  /* 0x000000ffff0d7224 */ /* 0x000fe400000e0e07 */
[----:B------:R-:W-:Y:S01]  /*0dc0*/  FMUL R2, R2, UR4 ;  /* 0x0000000402027c20 */ /* 0x000fe20008400000 */
[----:B------:R-:W-:Y:S01]  /*0dd0*/  IMAD.WIDE.U32 R8, R11, R24, R18 ;  /* 0x000000180b087225 */ /* 0x000fe200078e0012 */
[----:B------:R-:W-:-:S03]  /*0de0*/  ULDC UR4, c[0x0][0x154] ;  /* 0x0000550000047ab9 */ /* 0x000fc60000000800 */
[----:B------:R-:W-:Y:S01]  /*0df0*/  IMAD R10, R13, R24, RZ ;  /* 0x000000180d0a7224 */ /* 0x000fe200078e02ff */
[----:B------:R-:W2:Y:S01]  /*0e00*/  LDC R7, c[0x0][0x144] ;  /* 0x00005100ff077b82 */ /* 0x000ea20000000800 */
[----:B------:R-:W3:Y:S02]  /*0e10*/  F2I.U32.TRUNC.NTZ R2, R2 ;  /* 0x0000000200027305 */ /* 0x000ee4000020f000 */
[----:B------:R-:W-:-:S04]  /*0e20*/  IMAD R11, R11, R25, R10 ;  /* 0x000000190b0b7224 */ /* 0x000fc800078e020a */
[----:B------:R-:W-:Y:S01]  /*0e30*/  IMAD.IADD R9, R9, 0x1, R11 ;  /* 0x0000000109097824 */ /* 0x000fe200078e020b */
[----:B------:R-:W4:Y:S01]  /*0e40*/  LDC R22, c[0x0][0x608] ;  /* 0x00018200ff167b82 */ /* 0x000f220000000800 */
[----:B------:R-:W-:-:S03]  /*0e50*/  IMAD.MOV.U32 R11, RZ, RZ, -0x1 ;  /* 0xffffffffff0b7424 */ /* 0x000fc600078e00ff */
[--C-:B0-----:R-:W-:Y:S02]  /*0e60*/  SHF.R.U64 R20, R8, R12, R9.reuse ;  /* 0x0000000c08147219 */ /* 0x101fe40000001209 */
[----:B------:R-:W-:Y:S02]  /*0e70*/  I2FP.F32.U32 R8, R14 ;  /* 0x0000000e00087245 */ /* 0x000fe40000201000 */
[----:B------:R-:W0:Y:S01]  /*0e80*/  LDC R24, c[0x0][0x658] ;  /* 0x00019600ff187b82 */ /* 0x000e220000000800 */
[----:B-1----:R-:W-:Y:S01]  /*0e90*/  ISETP.NE.U32.AND P0, PT, R26, RZ, PT ;  /* 0x000000ff1a00720c */ /* 0x002fe20003f05070 */
[----:B---3--:R-:W-:Y:S02]  /*0ea0*/  IMAD.MOV R10, RZ, RZ, -R2 ;  /* 0x000000ffff0a7224 */ /* 0x008fe400078e0a02 */
[----:B------:R-:W-:Y:S01]  /*0eb0*/  FMUL R8, R8, UR4 ;  /* 0x0000000408087c20 */ /* 0x000fe20008400000 */
[----:B------:R-:W-:Y:S02]  /*0ec0*/  SHF.R.U32.HI R9, RZ, R12, R9 ;  /* 0x0000000cff097219 */ /* 0x000fe40000011609 */
[----:B------:R-:W-:Y:S01]  /*0ed0*/  ISETP.NE.AND.EX P0, PT, R27, RZ, PT, P0 ;  /* 0x000000ff1b00720c */ /* 0x000fe20003f05300 */
[----:B------:R1:W3:Y:S01]  /*0ee0*/  F2I.U32.TRUNC.NTZ R15, R8 ;  /* 0x00000008000f7305 */ /* 0x0002e2000020f000 */
[----:B------:R-:W1:Y:S01]  /*0ef0*/  LDC R19, c[0x0][0x148] ;  /* 0x00005200ff137b82 */ /* 0x000e620000000800 */
[----:B--2---:R-:W-:-:S07]  /*0f00*/  IMAD R2, R7, R10, R6 ;  /* 0x0000000a07027224 */ /* 0x004fce00078e0206 */
[----:B------:R-:W2:Y:S01]  /*0f10*/  LDC R25, c[0x0][0x600] ;  /* 0x00018000ff197b82 */ /* 0x000ea20000000800 */
[-CC-:B----4-:R-:W-:Y:S02]  /*0f20*/  SHF.R.U64 R32, R20, R22.reuse, R9.reuse ;  /* 0x0000001614207219 */ /* 0x190fe40000001209 */
[----:B------:R-:W-:Y:S01]  /*0f30*/  SHF.R.U32.HI R7, RZ, R22, R9 ;  /* 0x00000016ff077219 */ /* 0x000fe20000011609 */
[----:B------:R-:W-:-:S04]  /*0f40*/  IMAD.MOV.U32 R9, RZ, RZ, 0x1 ;  /* 0x00000001ff097424 */ /* 0x000fc800078e00ff */
[----:B------:R-:W4:Y:S01]  /*0f50*/  LDC R28, c[0x0][0x648] ;  /* 0x00019200ff1c7b82 */ /* 0x000f220000000800 */
[-C--:B0-----:R-:W-:Y:S02]  /*0f60*/  SHF.L.U32 R6, R11, R24.reuse, RZ ;  /* 0x000000180b067219 */ /* 0x081fe400000006ff */
[--C-:B------:R-:W-:Y:S02]  /*0f70*/  SHF.R.U64 R22, R32, R24, R7.reuse ;  /* 0x0000001820167219 */ /* 0x100fe40000001207 */
[----:B------:R-:W-:Y:S02]  /*0f80*/  LOP3.LUT R13, RZ, R6, RZ, 0x33, !PT ;  /* 0x00000006ff0d7212 */ /* 0x000fe400078e33ff */
[-C--:B------:R-:W-:Y:S01]  /*0f90*/  SHF.R.U32.HI R7, RZ, R24.reuse, R7 ;  /* 0x00000018ff077219 */ /* 0x080fe20000011607 */
[----:B------:R-:W0:Y:S01]  /*0fa0*/  LDC R29, c[0x0][0x638] ;  /* 0x00018e00ff1d7b82 */ /* 0x000e220000000800 */
[----:B------:R-:W-:Y:S01]  /*0fb0*/  SHF.L.U32 R12, R9, R24, RZ ;  /* 0x00000018090c7219 */ /* 0x000fe200000006ff */
[----:B------:R-:W-:-:S06]  /*0fc0*/  IMAD.MOV.U32 R6, RZ, RZ, R22 ;  /* 0x000000ffff067224 */ /* 0x000fcc00078e0016 */
[----:B------:R-:W0:Y:S01]  /*0fd0*/  LDC R30, c[0x0][0x610] ;  /* 0x00018400ff1e7b82 */ /* 0x000e220000000800 */
[----:B-1-3--:R-:W-:Y:S05]  /*0fe0*/  @!P0 BRA `(.L_x_12) ;  /* 0x0000000000288947 */ /* 0x00afea0003800000 */
[----:B------:R-:W1:Y:S02]  /*0ff0*/  LDC R11, c[0x0][0x64c] ;  /* 0x00019300ff0b7b82 */ /* 0x000e640000000800 */
[----:B-1----:R-:W-:-:S05]  /*1000*/  IADD3 R11, P0, R22, R11, RZ ;  /* 0x0000000b160b7210 */ /* 0x002fca0007f1e0ff */
        /* <DEDUP_REMOVED lines=8> */
.L_x_12:
[----:B----4-:R-:W-:Y:S01]  /*1090*/  SHF.R.U64 R6, R6, R28, R7 ;  /* 0x0000001c06067219 */ /* 0x010fe20000001207 */
[----:B--2---:R-:W-:Y:S01]  /*10a0*/  VIADD R7, R25, 0xffffffff ;  /* 0xffffffff19077836 */ /* 0x004fe20000000000 */
[----:B------:R-:W-:Y:S01]  /*10b0*/  LOP3.LUT R13, R32, R13, RZ, 0xc0, !PT ;  /* 0x0000000d200d7212 */ /* 0x000fe200078ec0ff */
[----:B------:R-:W-:Y:S02]  /*10c0*/  IMAD.MOV R15, RZ, RZ, -R15 ;  /* 0x000000ffff0f7224 */ /* 0x000fe400078e0a0f */
[----:B------:R-:W-:Y:S01]  /*10d0*/  IMAD.MOV R8, RZ, RZ, -R6 ;  /* 0x000000ffff087224 */ /* 0x000fe200078e0a06 */
[----:B------:R-:W-:Y:S01]  /*10e0*/  LOP3.LUT R7, R20, R7, RZ, 0xc0, !PT ;  /* 0x0000000714077212 */ /* 0x000fe200078ec0ff */
[----:B------:R-:W-:Y:S02]  /*10f0*/  IMAD R13, R12, R6, R13 ;  /* 0x000000060c0d7224 */ /* 0x000fe400078e020d */
[----:B------:R-:W-:Y:S02]  /*1100*/  @P1 IMAD R2, R19, R15, R14 ;  /* 0x0000000f13021224 */ /* 0x000fe400078e020e */
[----:B0-----:R-:W-:-:S02]  /*1110*/  IMAD R6, R8, R29, R22 ;  /* 0x0000001d08067224 */ /* 0x001fc400078e0216 */
[----:B------:R-:W-:Y:S02]  /*1120*/  IMAD R2, R13, R30, R2 ;  /* 0x0000001e0d027224 */ /* 0x000fe400078e0202 */
[----:B------:R-:W-:Y:S02]  /*1130*/  IMAD R19, R6, R25, R7 ;  /* 0x0000001906137224 */ /* 0x000fe400078e0207 */
[----:B------:R-:W-:-:S03]  /*1140*/  IMAD.MOV.U32 R8, RZ, RZ, 0x1 ;  /* 0x00000001ff087424 */ /* 0x000fc600078e00ff */
[----:B------:R-:W-:Y:S02]  /*1150*/  SEL R22, R19, R2, !P1 ;  /* 0x0000000213167207 */ /* 0x000fe40004800000 */
[----:B------:R-:W-:Y:S01]  /*1160*/  SEL R19, R2, R19, !P1 ;  /* 0x0000001302137207 */ /* 0x000fe20004800000 */
[----:B------:R-:W-:-:S07]  /*1170*/  IMAD.MOV.U32 R2, RZ, RZ, R31 ;  /* 0x000000ffff027224 */ /* 0x000fce00078e001f */
.L_x_10:
[----:B------:R-:W-:Y:S05]  /*1180*/  @!P2 BRA `(.L_x_13) ;  /* 0x000000900080a947 */ /* 0x000fea0003800000 */
[----:B------:R-:W-:-:S13]  /*1190*/  ISETP.GT.U32.AND P0, PT, R33, 0x1, PT ;  /* 0x000000012100780c */ /* 0x000fda0003f04070 */
[----:B------:R-:W-:Y:S05]  /*11a0*/  @P0 EXIT ;  /* 0x000000000000094d */ /* 0x000fea0003800000 */
.L_x_14:
[----:B------:R-:W-:-:S08]  /*11b0*/  NOP ;  /* 0x0000000000007918 */ /* 0x000fd00000000000 */
[----:B------:R-:W1:Y:S02]  /*11c0*/  USETMAXREG.TRY_ALLOC.CTAPOOL UP0, 0xe8 ;  /* 0x000000e8000079c8 */ /* 0x000e640008000600 */
[----:B-1----:R-:W-:-:S13]  /*11d0*/  PLOP3.LUT P0, PT, PT, PT, UP0, 0x80, 0x0 ;  /* 0x000000000000781c */ /* 0x002fda0003f0f008 */
[----:B------:R-:W-:Y:S05]  /*11e0*/  @!P0 BRA `(.L_x_14) ;  /* 0xfffffffc00f08947 */ /* 0x000fea000383ffff */
[----:B------:R-:W-:-:S13]  /*11f0*/  LOP3.LUT P0, RZ, R8, 0xff, RZ, 0xc0, !PT ;  /* 0x000000ff08ff7812 */ /* 0x000fda000780c0ff */
[----:B------:R-:W-:Y:S05]  /*1200*/  @!P0 EXIT ;  /* 0x000000000000894d */ /* 0x000fea0003800000 */
[----:B------:R-:W1:Y:S01]  /*1210*/  S2UR UR4, SR_CgaCtaId ;  /* 0x00000000000479c3 */ /* 0x000e620000008800 */
[----:B------:R-:W-:Y:S01]  /*1220*/  VIADD R6, R5, 0xffffffff ;  /* 0xffffffff05067836 */ /* 0x000fe20000000000 */
[----:B------:R-:W-:Y:S01]  /*1230*/  SHF.R.S32.HI R0, RZ, 0x1f, R3 ;  /* 0x0000001fff007819 */ /* 0x000fe20000011403 */
[----:B------:R-:W-:Y:S01]  /*1240*/  UMOV UR41, 0x400 ;  /* 0x0000040000297882 */ /* 0x000fe20000000000 */
[----:B------:R-:W-:Y:S01]  /*1250*/  UISETP.LT.AND UP0, UPT, UR40, 0x1, UPT ;  /* 0x000000012800788c */ /* 0x000fe2000bf01270 */
[----:B------:R-:W-:Y:S01]  /*1260*/  LOP3.LUT R172, R16, 0x1, RZ, 0xfc, !PT ;  /* 0x0000000110ac7812 */ /* 0x000fe200078efcff */
[----:B------:R-:W-:Y:S01]  /*1270*/  USHF.L.U32 UR44, UR40, 0x1, URZ ;  /* 0x00000001282c7899 */ /* 0x000fe2000800063f */
[----:B------:R-:W-:Y:S01]  /*1280*/  R2UR UR42, R6 ;  /* 0x00000000062a72ca */ /* 0x000fe200000e0000 */
[----:B------:R-:W-:Y:S01]  /*1290*/  USEL UR43, UR40, 0x1, UP0 ;  /* 0x00000001282b7887 */ /* 0x000fe20008000000 */
[CC--:B------:R-:W-:Y:S02]  /*12a0*/  LEA.HI R4, R0.reuse, R3.reuse, RZ, 0x2 ;  /* 0x0000000300047211 */ /* 0x0c0fe400078f10ff */
[----:B------:R-:W-:Y:S01]  /*12b0*/  LEA.HI R0, R0, R3, RZ, 0x5 ;  /* 0x0000000300007211 */ /* 0x000fe200078f28ff */
[----:B------:R-:W-:Y:S01]  /*12c0*/  UIADD3 UR43, -UR43, UR40, URZ ;  /* 0x000000282b2b7290 */ /* 0x000fe2000fffe13f */
[----:B------:R-:W-:-:S02]  /*12d0*/  SHF.R.S32.HI R154, RZ, 0x2, R4 ;  /* 0x00000002ff9a7819 */ /* 0x000fc40000011404 */
[----:B------:R-:W-:Y:S02]  /*12e0*/  SHF.R.S32.HI R5, RZ, 0x1f, R4 ;  /* 0x0000001fff057819 */ /* 0x000fe40000011404 */
[----:B------:R-:W-:Y:S02]  /*12f0*/  LOP3.LUT R156, R4, 0xfffffffc, RZ, 0xc0, !PT ;  /* 0xfffffffc049c7812 */ /* 0x000fe400078ec0ff */
[----:B------:R-:W-:Y:S01]  /*1300*/  LEA.HI R5, R5, R154, RZ, 0x3 ;  /* 0x0000009a05057211 */ /* 0x000fe200078f18ff */
[----:B------:R-:W-:Y:S01]  /*1310*/  USHF.L.U32 UR42, UR42, 0x3, URZ ;  /* 0x000000032a2a7899 */ /* 0x000fe2000800063f */
[----:B------:R-:W-:Y:S01]  /*1320*/  ISETP.NE.AND P0, PT, R6, RZ, PT ;  /* 0x000000ff0600720c */ /* 0x000fe20003f05270 */
[----:B------:R-:W-:Y:S01]  /*1330*/  IMAD.IADD R156, R3, 0x1, -R156 ;  /* 0x00000001039c7824 */ /* 0x000fe200078e0a9c */
[----:B------:R-:W-:Y:S01]  /*1340*/  LOP3.LUT R5, R5, 0xfffffff8, RZ, 0xc0, !PT ;  /* 0xfffffff805057812 */ /* 0x000fe200078ec0ff */
[----:B-1----:R-:W-:Y:S01]  /*1350*/  ULEA UR41, UR4, UR41, 0x18 ;  /* 0x0000002904297291 */ /* 0x002fe2000f8ec03f */
[----:B------:R-:W-:Y:S01]  /*1360*/  SEL R173, RZ, 0x1, P0 ;  /* 0x00000001ffad7807 */ /* 0x000fe20000000000 */
[----:B------:R-:W-:Y:S01]  /*1370*/  IMAD.U32 R158, RZ, RZ, UR42 ;  /* 0x0000002aff9e7e24 */ /* 0x000fe2000f8e00ff */
[----:B------:R-:W-:Y:S01]  /*1380*/  ULDC UR4, c[0x0][0x284] ;  /* 0x0000a10000047ab9 */ /* 0x000fe20000000800 */
[----:B------:R-:W-:Y:S01]  /*1390*/  IMAD.IADD R154, R154, 0x1, -R5 ;  /* 0x000000019a9a7824 */ /* 0x000fe200078e0a05 */
[----:B------:R-:W-:Y:S01]  /*13a0*/  UIADD3 UR45, UR41, 0x60, URZ ;  /* 0x00000060292d7890 */ /* 0x000fe2000fffe03f */
[----:B------:R-:W-:-:S02]  /*13b0*/  SHF.R.S32.HI R5, RZ, 0x5, R0 ;  /* 0x00000005ff057819 */ /* 0x000fc40000011400 */
[C---:B------:R-:W-:Y:S02]  /*13c0*/  LOP3.LUT R160, R158.reuse, 0x8, RZ, 0xc0, !PT ;  /* 0x000000089ea07812 */ /* 0x040fe400078ec0ff */
[--C-:B------:R-:W-:Y:S01]  /*13d0*/  SHF.R.S32.HI R155, RZ, 0x1f, R154.reuse ;  /* 0x0000001fff9b7819 */ /* 0x100fe2000001149a */
[C-C-:B------:R-:W-:Y:S01]  /*13e0*/  IMAD R161, R5.reuse, -0x10, -R154.reuse ;  /* 0xfffffff005a17824 */ /* 0x140fe200078e0a9a */
[----:B------:R-:W-:Y:S01]  /*13f0*/  LOP3.LUT R158, R158, 0x8, RZ, 0xc, !PT ;  /* 0x000000089e9e7812 */ /* 0x000fe200078e0cff */
[----:B------:R-:W-:Y:S01]  /*1400*/  IMAD.U32 R157, RZ, RZ, UR45 ;  /* 0x0000002dff9d7e24 */ /* 0x000fe2000f8e00ff */
[----:B------:R-:W-:Y:S01]  /*1410*/  LOP3.LUT R160, R160, 0x18, RZ, 0x3c, !PT ;  /* 0x00000018a0a07812 */ /* 0x000fe200078e3cff */
[----:B------:R-:W-:-:S04]  /*1420*/  IMAD.WIDE R154, R5, 0x10, R154 ;  /* 0x00000010059a7825 */ /* 0x000fc800078e029a */
[----:B------:R-:W-:Y:S02]  /*1430*/  VIADD R159, R157, UR42 ;  /* 0x0000002a9d9f7c36 */ /* 0x000fe40008000000 */
[----:B------:R-:W-:-:S07]  /*1440*/  VIADD R161, R161, UR4 ;  /* 0x00000004a1a17c36 */ /* 0x000fce0008000000 */
.L_x_290:
[----:B------:R-:W-:Y:S01]  /*1450*/  SHF.L.U32 R0, R173, 0x1f, RZ ;  /* 0x0000001fad007819 */ /* 0x000fe200000006ff */
[----:B------:R-:W-:Y:S02]  /*1460*/  ULDC UR4, c[0x0][0x28c] ;  /* 0x0000a30000047ab9 */ /* 0x000fe40000000800 */
[----:B------:R-:W-:Y:S01]  /*1470*/  ISETP.LT.AND P1, PT, RZ, UR4, PT ;  /* 0x00000004ff007c0c */ /* 0x000fe2000bf21270 */
[----:B------:R-:W1:Y:S02]  /*1480*/  SYNCS.PHASECHK.TRANS64.TRYWAIT P0, [R157+UR42], R0 ;  /* 0x000000009d0075a7 */ /* 0x000e64000800016a */
[----:B-1-34-:R-:W-:Y:S10]  /*1490*/  @!P0 BRA `(.L_x_15) ;  /* 0x000000a000208947 */ /* 0x01aff40003800000 */
.L_x_313:
[----:B------:R-:W-:Y:S05]  /*14a0*/  @P1 BRA `(.L_x_16) ;  /* 0x0000000000401947 */ /* 0x000fea0003800000 */
[----:B-1----:R-:W-:Y:S01]  /*14b0*/  MOV R0, 0x0 ;  /* 0x0000000000007802 */ /* 0x002fe20000000f00 */
[----:B------:R-:W-:Y:S01]  /*14c0*/  ULDC.64 UR4, c[0x4][0x68] ;  /* 0x01001a0000047ab9 */ /* 0x000fe20000000a00 */
[----:B------:R-:W-:Y:S01]  /*14d0*/  ULDC.64 UR6, c[0x4][0x8] ;  /* 0x0100020000067ab9 */ /* 0x000fe20000000a00 */
[----:B------:R-:W-:Y:S01]  /*14e0*/  IMAD.U32 R4, RZ, RZ, UR4 ;  /* 0x00000004ff047e24 */ /* 0x000fe2000f8e00ff */
[----:B------:R1:W2:Y:S01]  /*14f0*/  LDC.64 R14, c[0x4][R0] ;  /* 0x01000000000e7b82 */ /* 0x0002a20000000a00 */
[----:B------:R-:W-:Y:S01]  /*1500*/  IMAD.U32 R5, RZ, RZ, UR5 ;  /* 0x00000005ff057e24 */ /* 0x000fe2000f8e00ff */
[----:B------:R-:W-:Y:S01]  /*1510*/  ULDC.64 UR4, c[0x4][0x70] ;  /* 0x01001c0000047ab9 */ /* 0x000fe20000000a00 */
[----:B------:R-:W-:Y:S02]  /*1520*/  IMAD.U32 R10, RZ, RZ, UR6 ;  /* 0x00000006ff0a7e24 */ /* 0x000fe4000f8e00ff */
[----:B------:R-:W-:Y:S02]  /*1530*/  IMAD.U32 R6, RZ, RZ, UR4 ;  /* 0x00000004ff067e24 */ /* 0x000fe4000f8e00ff */
[----:B------:R-:W-:-:S02]  /*1540*/  IMAD.U32 R7, RZ, RZ, UR5 ;  /* 0x00000005ff077e24 */ /* 0x000fc4000f8e00ff */
[----:B------:R-:W-:Y:S02]  /*1550*/  IMAD.U32 R11, RZ, RZ, UR7 ;  /* 0x00000007ff0b7e24 */ /* 0x000fe4000f8e00ff */
[----:B------:R-:W-:Y:S02]  /*1560*/  IMAD.MOV.U32 R8, RZ, RZ, 0x1e1 ;  /* 0x000001e1ff087424 */ /* 0x000fe400078e00ff */
[----:B0-----:R-:W-:Y:S02]  /*1570*/  IMAD.MOV.U32 R12, RZ, RZ, 0x1 ;  /* 0x00000001ff0c7424 */ /* 0x001fe400078e00ff */
[----:B-1----:R-:W-:-:S07]  /*1580*/  IMAD.MOV.U32 R13, RZ, RZ, RZ ;  /* 0x000000ffff0d7224 */ /* 0x002fce00078e00ff */
[----:B------:R-:W-:-:S07]  /*1590*/  LEPC R20, `(.L_x_16) ;  /* 0x000000001014794e */ /* 0x000fce0000000000 */
[----:B--2--5:R-:W-:Y:S05]  /*15a0*/  CALL.ABS.NOINC R14 ;  /* 0x000000000e007343 */ /* 0x024fea0003c00000 */
.L_x_16:
[----:B------:R-:W-:-:S13]  /*15b0*/  ISETP.NE.AND P0, PT, R172, 0x3, PT ;  /* 0x00000003ac00780c */ /* 0x000fda0003f05270 */
[----:B------:R-:W-:Y:S05]  /*15c0*/  @!P0 BRA `(.L_x_17) ;  /* 0x0000000000048947 */ /* 0x000fea0003800000 */
[----:B------:R-:W-:Y:S01]  /*15d0*/  BPT.TRAP 0x1 ;  /* 0x000000040000795c */ /* 0x000fe20000300000 */
.L_x_17:
[----:B------:R-:W-:Y:S02]  /*15e0*/  IMAD.U32 R3, RZ, RZ, UR38 ;  /* 0x00000026ff037e24 */ /* 0x000fe4000f8e00ff */
[----:B-1----:R-:W-:-:S03]  /*15f0*/  IMAD.U32 R0, RZ, RZ, UR39 ;  /* 0x00000027ff007e24 */ /* 0x002fc6000f8e00ff */
[----:B------:R-:W-:Y:S02]  /*1600*/  LEA R3, R3, UR41, 0x3 ;  /* 0x0000002903037c11 */ /* 0x000fe4000f8e18ff */
[----:B------:R-:W-:-:S04]  /*1610*/  SHF.L.U32 R0, R0, 0x1f, RZ ;  /* 0x0000001f00007819 */ /* 0x000fc800000006ff */
[----:B------:R1:W2:Y:S01]  /*1620*/  SYNCS.PHASECHK.TRANS64.TRYWAIT P1, [R3+URZ], R0 ;  /* 0x00000000030075a7 */ /* 0x0002a2000802017f */
[----:B------:R-:W-:Y:S05]  /*1630*/  @!P0 BRA `(.L_x_18) ;  /* 0x0000000000048947 */ /* 0x000fea0003800000 */
[----:B------:R-:W-:Y:S01]  /*1640*/  BPT.TRAP 0x1 ;  /* 0x000000040000795c */ /* 0x000fe20000300000 */
.L_x_18:
[----:B------:R-:W-:-:S05]  /*1650*/  IMAD.U32 R4, RZ, RZ, UR43 ;  /* 0x0000002bff047e24 */ /* 0x000fca000f8e00ff */
[----:B------:R-:W-:Y:S01]  /*1660*/  ISETP.GE.AND P2, PT, R4, 0x1, PT ;  /* 0x000000010400780c */ /* 0x000fe20003f46270 */
[----:B--2---:R-:W-:-:S12]  /*1670*/  @P1 BRA `(.L_x_19) ;  /* 0x0000000000081947 */ /* 0x004fd80003800000 */
[----:B------:R-:W2:Y:S02]  /*1680*/  SYNCS.PHASECHK.TRANS64.TRYWAIT P1, [R3+URZ], R0 ;  /* 0x00000000030075a7 */ /* 0x000ea4000802017f */
[----:B--2---:R-:W-:Y:S05]  /*1690*/  @!P1 BRA `(.L_x_20) ;  /* 0x0000009c00b49947 */ /* 0x004fea0003800000 */
.L_x_19:
[----:B------:R-:W-:Y:S05]  /*16a0*/  WARPSYNC.ALL ;  /* 0x0000000000007948 */ /* 0x000fea0003800000 */
[----:B------:R-:W-:Y:S01]  /*16b0*/  UIADD3 UR5, UR41, 0xa180, URZ ;  /* 0x0000a18029057890 */ /* 0x000fe2000fffe03f */
[----:B------:R-:W-:Y:S01]  /*16c0*/  WARPGROUP.ARRIVE ;  /* 0x00000000000079c5 */ /* 0x000fe20000000000 */
[----:B------:R-:W-:Y:S02]  /*16d0*/  UIADD3 UR4, UR41, 0x180, URZ ;  /* 0x0000018029047890 */ /* 0x000fe4000fffe03f */
[----:B------:R-:W-:Y:S02]  /*16e0*/  USHF.R.U32.HI UR5, URZ, 0x4, UR5 ;  /* 0x000000043f057899 */ /* 0x000fe40008011605 */
[----:B------:R-:W-:-:S02]  /*16f0*/  USHF.R.U32.HI UR4, URZ, 0x4, UR4 ;  /* 0x000000043f047899 */ /* 0x000fc40008011604 */
[----:B------:R-:W-:Y:S02]  /*1700*/  ULOP3.LUT UR5, UR5, 0x3fff, URZ, 0xc0, !UPT ;  /* 0x00003fff05057892 */ /* 0x000fe4000f8ec03f */
[----:B------:R-:W-:Y:S02]  /*1710*/  ULOP3.LUT UR8, UR4, 0x3fff, URZ, 0xc0, !UPT ;  /* 0x00003fff04087892 */ /* 0x000fe4000f8ec03f */
[----:B------:R-:W-:Y:S02]  /*1720*/  ULOP3.LUT UR9, UR5, 0x2000000, URZ, 0xfc, !UPT ;  /* 0x0200000005097892 */ /* 0x000fe4000f8efc3f */
[----:B------:R-:W-:Y:S02]  /*1730*/  ULEA UR10, UR38, UR8, 0x9 ;  /* 0x00000008260a7291 */ /* 0x000fe4000f8e483f */
[----:B------:R-:W-:Y:S01]  /*1740*/  ULEA UR11, UR38, UR9, 0xb ;  /* 0x00000009260b7291 */ /* 0x000fe2000f8e583f */
[----:B------:R-:W-:Y:S01]  /*1750*/  UMOV UR5, 0x40000040 ;  /* 0x4000004000057882 */ /* 0x000fe20000000000 */
[----:B------:R-:W-:-:S03]  /*1760*/  UMOV UR7, 0x40000040 ;  /* 0x4000004000077882 */ /* 0x000fc60000000000 */
[----:B------:R-:W-:Y:S02]  /*1770*/  UMOV UR4, UR10 ;  /* 0x0000000a00047c82 */ /* 0x000fe40008000000 */
[----:B------:R-:W-:Y:S02]  /*1780*/  UMOV UR6, UR11 ;  /* 0x0000000b00067c82 */ /* 0x000fe40008000000 */
[----:B------:R-:W-:Y:S01]  /*1790*/  HGMMA.64x256x16.F32 R24, gdesc[UR4].tnspA.tnspB, RZ, !UPT, gsb0 ;  /* 0x63e00000041879f0 */ /* 0x000fe2000c0008ff */
[----:B------:R-:W-:Y:S02]  /*17a0*/  UIADD3 UR4, UR10, 0x80, URZ ;  /* 0x000000800a047890 */ /* 0x000fe4000fffe03f */
[----:B------:R-:W-:Y:S01]  /*17b0*/  UIADD3 UR6, UR11, 0x80, URZ ;  /* 0x000000800b067890 */ /* 0x000fe2000fffe03f */
[----:B------:R-:W-:Y:S01]  /*17c0*/  UMOV UR5, 0x40000040 ;  /* 0x4000004000057882 */ /* 0x000fe20000000000 */
[----:B------:R-:W-:Y:S01]  /*17d0*/  UMOV UR7, 0x40000040 ;  /* 0x4000004000077882 */ /* 0x000fe20000000000 */
[----:B------:R-:W-:-:S02]  /*17e0*/  WARPGROUP.DEPBAR.LE gsb0, 0x0 ;  /* 0x00008000000079c5 */ /* 0x000fc40000010000 */
[----:B------:R-:W-:-:S15]  /*17f0*/  WARPGROUP.ARRIVE ;  /* 0x00000000000079c5 */ /* 0x000fde0000000000 */
[----:B------:R-:W-:-:S05]  /*1800*/  NOP ;  /* 0x0000000000007918 */ /* 0x000fca0000000000 */
[----:B------:R-:W-:Y:S01]  /*1810*/  HGMMA.64x256x16.F32 R24, gdesc[UR4].tnspA.tnspB, R24, gsb0 ;  /* 0x63e00000041879f0 */ /* 0x000fe20008000818 */
[----:B------:R-:W-:Y:S02]  /*1820*/  UIADD3 UR4, UR10, 0x100, URZ ;  /* 0x000001000a047890 */ /* 0x000fe4000fffe03f */
[----:B------:R-:W-:Y:S01]  /*1830*/  UIADD3 UR6, UR11, 0x100, URZ ;  /* 0x000001000b067890 */ /* 0x000fe2000fffe03f */
[----:B------:R-:W-:Y:S01]  /*1840*/  UMOV UR5, 0x40000040 ;  /* 0x4000004000057882 */ /* 0x000fe20000000000 */
[----:B------:R-:W-:Y:S01]  /*1850*/  UMOV UR7, 0x40000040 ;  /* 0x4000004000077882 */ /* 0x000fe20000000000 */
[----:B------:R-:W-:Y:S02]  /*1860*/  WARPGROUP.DEPBAR.LE gsb0, 0x0 ;  /* 0x00008000000079c5 */ /* 0x000fe40000010000 */
        /* <DEDUP_REMOVED lines=10> */
[----:B------:R-:W-:Y:S03]  /*1910*/  HGMMA.64x256x16.F32 R24, gdesc[UR4].tnspA.tnspB, R24, gsb0 ;  /* 0x63e00000041879f0 */ /* 0x000fe60008000818 */
[----:B------:R-:W-:Y:S02]  /*1920*/  WARPGROUP.DEPBAR.LE gsb0, 0x0 ;  /* 0x00008000000079c5 */ /* 0x000fe40000010000 */
[----:B------:R-:W-:Y:S05]  /*1930*/  @!P2 BRA `(.L_x_21) ;  /* 0x00000004001ca947 */ /* 0x000fea0003800000 */
[----:B------:R-:W-:Y:S01]  /*1940*/  UIADD3 UR4, UR38, 0x1, URZ ;  /* 0x0000000126047890 */ /* 0x000fe2000fffe03f */
[----:B-12---:R-:W-:Y:S01]  /*1950*/  IMAD.U32 R0, RZ, RZ, UR43 ;  /* 0x0000002bff007e24 */ /* 0x006fe2000f8e00ff */
[----:B------:R-:W-:Y:S02]  /*1960*/  UMOV UR11, UR38 ;  /* 0x00000026000b7c82 */ /* 0x000fe40008000000 */
[----:B------:R-:W-:-:S04]  /*1970*/  UISETP.NE.AND UP0, UPT, UR4, 0x5, UPT ;  /* 0x000000050400788c */ /* 0x000fc8000bf05270 */
[----:B------:R-:W-:Y:S02]  /*1980*/  USEL UR5, URZ, 0x1, UP0 ;  /* 0x000000013f057887 */ /* 0x000fe40008000000 */
[----:B------:R-:W-:Y:S02]  /*1990*/  USEL UR10, UR4, URZ, UP0 ;  /* 0x0000003f040a7287 */ /* 0x000fe40008000000 */
[----:B------:R-:W-:-:S06]  /*19a0*/  ULOP3.LUT UR5, UR39, UR5, URZ, 0x3c, !UPT ;  /* 0x0000000527057292 */ /* 0x000fcc000f8e3c3f */
[----:B------:R-:W-:-:S07]  /*19b0*/  IMAD.U32 R5, RZ, RZ, UR5 ;  /* 0x00000005ff057e24 */ /* 0x000fce000f8e00ff */
.L_x_28:
[----:B-12---:R-:W-:Y:S05]  /*19c0*/  @!P0 BRA `(.L_x_22) ;  /* 0x0000000000048947 */ /* 0x006fea0003800000 */
[----:B------:R-:W-:Y:S01]  /*19d0*/  BPT.TRAP 0x1 ;  /* 0x000000040000795c */ /* 0x000fe20000300000 */
.L_x_22:
[----:B------:R-:W-:Y:S01]  /*19e0*/  ULEA UR4, UR10, UR41, 0x3 ;  /* 0x000000290a047291 */ /* 0x000fe2000f8e183f */
[----:B------:R-:W-:-:S08]  /*19f0*/  SHF.L.U32 R3, R5, 0x1f, RZ ;  /* 0x0000001f05037819 */ /* 0x000fd000000006ff */
[----:B------:R1:W2:Y:S01]  /*1a00*/  SYNCS.PHASECHK.TRANS64.TRYWAIT P1, [UR4], R3 ;  /* 0x00000003ff0075a7 */ /* 0x0002a20008020144 */
[----:B------:R-:W-:Y:S05]  /*1a10*/  @!P0 BRA `(.L_x_23) ;  /* 0x0000000000048947 */ /* 0x000fea0003800000 */
[----:B------:R-:W-:Y:S01]  /*1a20*/  BPT.TRAP 0x1 ;  /* 0x000000040000795c */ /* 0x000fe20000300000 */
.L_x_23:
[----:B--2---:R-:W-:Y:S05]  /*1a30*/  @P1 BRA `(.L_x_24) ;  /* 0x0000000000081947 */ /* 0x004fea0003800000 */
[----:B------:R-:W2:Y:S02]  /*1a40*/  SYNCS.PHASECHK.TRANS64.TRYWAIT P1, [UR4], R3 ;  /* 0x00000003ff0075a7 */ /* 0x000ea40008020144 */
[----:B--2---:R-:W-:Y:S05]  /*1a50*/  @!P1 BRA `(.L_x_25) ;  /* 0x0000009800d89947 */ /* 0x004fea0003800000 */
.L_x_24:
[----:B------:R-:W-:Y:S01]  /*1a60*/  ULEA UR12, UR10, UR8, 0x9 ;  /* 0x000000080a0c7291 */ /* 0x000fe2000f8e483f */
[----:B------:R-:W-:Y:S01]  /*1a70*/  WARPGROUP.ARRIVE ;  /* 0x00000000000079c5 */ /* 0x000fe20000000000 */
[----:B------:R-:W-:Y:S01]  /*1a80*/  ULEA UR13, UR10, UR9, 0xb ;  /* 0x000000090a0d7291 */ /* 0x000fe2000f8e583f */
[----:B------:R-:W-:Y:S01]  /*1a90*/  UMOV UR5, 0x40000040 ;  /* 0x4000004000057882 */ /* 0x000fe20000000000 */
[----:B------:R-:W-:-:S03]  /*1aa0*/  UMOV UR7, 0x40000040 ;  /* 0x4000004000077882 */ /* 0x000fc60000000000 */
[----:B------:R-:W-:Y:S02]  /*1ab0*/  UMOV UR4, UR12 ;  /* 0x0000000c00047c82 */ /* 0x000fe40008000000 */
[----:B------:R-:W-:Y:S02]  /*1ac0*/  UMOV UR6, UR13 ;  /* 0x0000000d00067c82 */ /* 0x000fe40008000000 */
[----:B------:R-:W-:Y:S01]  /*1ad0*/  HGMMA.64x256x16.F32 R24, gdesc[UR4].tnspA.tnspB, R24, gsb0 ;  /* 0x63e00000041879f0 */ /* 0x000fe20008000818 */
        /* <DEDUP_REMOVED lines=26> */
[----:B------:R-:W-:Y:S01]  /*1c80*/  BPT.TRAP 0x1 ;  /* 0x000000040000795c */ /* 0x000fe20000300000 */
.L_x_26:
[----:B------:R-:W-:Y:S01]  /*1c90*/  ULEA UR4, UR11, UR41, 0x3 ;  /* 0x000000290b047291 */ /* 0x000fe2000f8e183f */
[----:B------:R-:W-:-:S03]  /*1ca0*/  ISETP.GT.U32.AND P1, PT, R16, 0x1, PT ;  /* 0x000000011000780c */ /* 0x000fc60003f24070 */
[----:B------:R-:W-:-:S04]  /*1cb0*/  UIADD3 UR4, UR4, 0x28, URZ ;  /* 0x0000002804047890 */ /* 0x000fc8000fffe03f */
[----:B------:R-:W-:-:S09]  /*1cc0*/  UPRMT UR4, URZ, 0x654, UR4 ;  /* 0x000006543f047896 */ /* 0x000fd20008000004 */
[----:B------:R-:W-:Y:S01]  /*1cd0*/  SYNCS.ARRIVE.TRANS64.RED.A1T0 RZ, [UR4], RZ ;  /* 0x000000ffffff79a7 */ /* 0x000fe20008100404 */
[----:B------:R-:W-:Y:S05]  /*1ce0*/  @P1 BRA `(.L_x_27) ;  /* 0x0000000000041947 */ /* 0x000fea0003800000 */
[----:B------:R-:W-:Y:S01]  /*1cf0*/  BPT.TRAP 0x1 ;  /* 0x000000040000795c */ /* 0x000fe20000300000 */
.L_x_27:
[----:B------:R-:W-:Y:S01]  /*1d00*/  UIADD3 UR10, UR10, 0x1, URZ ;  /* 0x000000010a0a7890 */ /* 0x000fe2000fffe03f */
[C---:B------:R-:W-:Y:S01]  /*1d10*/  ISETP.GT.AND P1, PT, R0.reuse, 0x1, PT ;  /* 0x000000010000780c */ /* 0x040fe20003f24270 */
[----:B------:R-:W-:Y:S01]  /*1d20*/  UIADD3 UR11, UR11, 0x1, URZ ;  /* 0x000000010b0b7890 */ /* 0x000fe2000fffe03f */
[----:B------:R-:W-:Y:S01]  /*1d30*/  VIADD R0, R0, 0xffffffff ;  /* 0xffffffff00007836 */ /* 0x000fe20000000000 */
[----:B------:R-:W-:Y:S02]  /*1d40*/  UISETP.NE.AND UP0, UPT, UR10, 0x5, UPT ;  /* 0x000000050a00788c */ /* 0x000fe4000bf05270 */
[----:B------:R-:W-:Y:S02]  /*1d50*/  UISETP.NE.AND UP1, UPT, UR11, 0x5, UPT ;  /* 0x000000050b00788c */ /* 0x000fe4000bf25270 */
[----:B------:R-:W-:Y:S02]  /*1d60*/  USEL UR4, URZ, 0x1, UP0 ;  /* 0x000000013f047887 */ /* 0x000fe40008000000 */
[----:B------:R-:W-:-:S02]  /*1d70*/  USEL UR10, UR10, URZ, UP0 ;  /* 0x0000003f0a0a7287 */ /* 0x000fc40008000000 */
[----:B------:R-:W-:Y:S02]  /*1d80*/  USEL UR11, UR11, URZ, UP1 ;  /* 0x0000003f0b0b7287 */ /* 0x000fe40008800000 */
[----:B------:R-:W-:Y:S01]  /*1d90*/  LOP3.LUT R5, R5, UR4, RZ, 0x3c, !PT ;  /* 0x0000000405057c12 */ /* 0x000fe2000f8e3cff */
[----:B------:R-:W-:Y:S09]  /*1da0*/  @P1 BRA `(.L_x_28) ;  /* 0xfffffffc00041947 */ /* 0x000ff2000383ffff */
.L_x_21:
[----:B-12---:R-:W1:Y:S01]  /*1db0*/  LDC R0, c[0x0][0x28c] ;  /* 0x0000a300ff007b82 */ /* 0x006e620000000800 */
[----:B------:R2:W-:Y:S01]  /*1dc0*/  SYNCS.ARRIVE.TRANS64.A1T0 RZ, [R158+UR45], RZ ;  /* 0x000000ff9eff79a7 */ /* 0x0005e2000810002d */
[----:B-1----:R-:W-:-:S13]  /*1dd0*/  ISETP.GE.AND P1, PT, R0, 0x1, PT ;  /* 0x000000010000780c */ /* 0x002fda0003f26270 */
[----:B--2---:R-:W-:Y:S05]  /*1de0*/  @!P1 BRA `(.L_x_29) ;  /* 0x0000000000349947 */ /* 0x004fea0003800000 */
[----:B------:R-:W-:Y:S05]  /*1df0*/  @!P0 BRA `(.L_x_30) ;  /* 0x0000000000048947 */ /* 0x000fea0003800000 */
[----:B------:R-:W-:Y:S01]  /*1e00*/  BPT.TRAP 0x1 ;  /* 0x000000040000795c */ /* 0x000fe20000300000 */
.L_x_30:
[----:B------:R-:W-:Y:S01]  /*1e10*/  UIADD3 UR6, UR43, UR38, URZ ;  /* 0x000000262b067290 */ /* 0x000fe2000fffe03f */
[----:B------:R-:W-:-:S03]  /*1e20*/  ISETP.GT.U32.AND P0, PT, R16, 0x1, PT ;  /* 0x000000011000780c */ /* 0x000fc60003f04070 */
[----:B------:R-:W-:-:S04]  /*1e30*/  UIMAD.WIDE.U32 UR4, UR6, -0x33333333, URZ ;  /* 0xcccccccd060478a5 */ /* 0x000fc8000f8e003f */
[----:B------:R-:W-:-:S04]  /*1e40*/  USHF.R.U32.HI UR4, URZ, 0x2, UR5 ;  /* 0x000000023f047899 */ /* 0x000fc80008011605 */
[----:B------:R-:W-:-:S04]  /*1e50*/  UIMAD UR6, UR4, -0x5, UR6 ;  /* 0xfffffffb040678a4 */ /* 0x000fc8000f8e0206 */
[----:B------:R-:W-:-:S04]  /*1e60*/  ULEA UR6, UR6, UR41, 0x3 ;  /* 0x0000002906067291 */ /* 0x000fc8000f8e183f */
[----:B------:R-:W-:-:S04]  /*1e70*/  UIADD3 UR6, UR6, 0x28, URZ ;  /* 0x0000002806067890 */ /* 0x000fc8000fffe03f */
[----:B------:R-:W-:-:S09]  /*1e80*/  UPRMT UR6, URZ, 0x654, UR6 ;  /* 0x000006543f067896 */ /* 0x000fd20008000006 */
[----:B------:R-:W-:Y:S01]  /*1e90*/  SYNCS.ARRIVE.TRANS64.RED.A1T0 RZ, [UR6], RZ ;  /* 0x000000ffffff79a7 */ /* 0x000fe20008100406 */
[----:B------:R-:W-:Y:S05]  /*1ea0*/  @P0 BRA `(.L_x_29) ;  /* 0x0000000000040947 */ /* 0x000fea0003800000 */
[----:B------:R-:W-:Y:S01]  /*1eb0*/  BPT.TRAP 0x1 ;  /* 0x000000040000795c */ /* 0x000fe20000300000 */
.L_x_29:
[----:B------:R-:W-:Y:S01]  /*1ec0*/  SHF.L.U32 R0, R173, 0x1f, RZ ;  /* 0x0000001fad007819 */ /* 0x000fe200000006ff */
[----:B------:R-:W-:Y:S01]  /*1ed0*/  UIADD3 UR38, UR44, UR38, URZ ;  /* 0x000000262c267290 */ /* 0x000fe2000fffe03f */
[----:B------:R-:W1:Y:S01]  /*1ee0*/  LDC R15, c[0x0][0x288] ;  /* 0x0000a200ff0f7b82 */ /* 0x000e620000000800 */
[----:B------:R-:W-:Y:S01]  /*1ef0*/  UISETP.GE.U32.AND UP1, UPT, UR44, 0x5, UPT ;  /* 0x000000052c00788c */ /* 0x000fe2000bf26070 */
[----:B------:R-:W-:Y:S01]  /*1f00*/  IMAD.SHL.U32 R8, R156, 0x2, RZ ;  /* 0x000000029c087824 */ /* 0x000fe200078e00ff */
[----:B------:R-:W-:Y:S02]  /*1f10*/  UISETP.GT.U32.AND UP0, UPT, UR38, 0x4, UPT ;  /* 0x000000042600788c */ /* 0x000fe4000bf04070 */
[----:B------:R-:W-:Y:S02]  /*1f20*/  UIMAD.WIDE.U32 UR4, UR38, -0x33333333, URZ ;  /* 0xcccccccd260478a5 */ /* 0x000fe4000f8e003f */
[----:B------:R-:W-:Y:S01]  /*1f30*/  UISETP.LT.U32.AND UP0, UPT, UR44, 0x5, UP0 ;  /* 0x000000052c00788c */ /* 0x000fe20008701070 */
[----:B------:R-:W2:Y:S01]  /*1f40*/  SYNCS.PHASECHK.TRANS64.TRYWAIT P0, [R157+UR42+0x10], R0 ;  /* 0x000010009d0075a7 */ /* 0x000ea2000800016a */
[----:B------:R-:W-:Y:S01]  /*1f50*/  USHF.R.U32.HI UR4, URZ, 0x2, UR5 ;  /* 0x000000023f047899 */ /* 0x000fe20008011605 */
[----:B------:R-:W-:Y:S01]  /*1f60*/  SHF.R.S32.HI R9, RZ, 0x1f, R8 ;  /* 0x0000001fff097819 */ /* 0x000fe20000011408 */
[----:B------:R-:W-:-:S02]  /*1f70*/  USEL UR6, URZ, 0x1, !UP0 ;  /* 0x000000013f067887 */ /* 0x000fc4000c000000 */
[----:B------:R-:W-:Y:S02]  /*1f80*/  UIMAD UR38, UR4, -0x5, UR38 ;  /* 0xfffffffb042678a4 */ /* 0x000fe4000f8e0226 */
[----:B------:R-:W-:-:S04]  /*1f90*/  ULOP3.LUT UR39, UR39, UR6, URZ, 0x3c, !UPT ;  /* 0x0000000627277292 */ /* 0x000fc8000f8e3c3f */
[----:B------:R-:W-:Y:S01]  /*1fa0*/  @UP1 ULOP3.LUT UR39, UR39, 0x1, UR4, 0x78, !UPT ;  /* 0x0000000127271892 */ /* 0x000fe2000f8e7804 */
[----:B-12---:R-:W-:Y:S11]  /*1fb0*/  @!P0 BRA `(.L_x_31) ;  /* 0x0000009400988947 */ /* 0x006ff60003800000 */
.L_x_314:
[----:B------:R-:W-:Y:S01]  /*1fc0*/  IMAD.SHL.U32 R14, R19, 0x40, RZ ;  /* 0x00000040130e7824 */ /* 0x000fe200078e00ff */
[----:B------:R-:W-:Y:S01]  /*1fd0*/  ULDC UR6, c[0x0][0x284] ;  /* 0x0000a10000067ab9 */ /* 0x000fe20000000800 */
[----:B0-----:R-:W-:Y:S01]  /*1fe0*/  IMAD.SHL.U32 R12, R22, 0x100, RZ ;  /* 0x00000100160c7824 */ /* 0x001fe200078e00ff */
[----:B------:R-:W-:Y:S01]  /*1ff0*/  SHF.R.S32.HI R165, RZ, 0x1f, R2 ;  /* 0x0000001fffa57819 */ /* 0x000fe20000011402 */
[----:B------:R-:W-:Y:S01]  /*2000*/  ULDC.64 UR4, c[0x0][0x5d0] ;  /* 0x0001740000047ab9 */ /* 0x000fe20000000a00 */
[----:B------:R-:W-:Y:S01]  /*2010*/  ISETP.GE.AND P0, PT, R14, UR6, PT ;  /* 0x000000060e007c0c */ /* 0x000fe2000bf06270 */
[----:B------:R-:W-:Y:S01]  /*2020*/  IMAD.WIDE.U32 R4, R2, UR4, R8 ;  /* 0x0000000402047c25 */ /* 0x000fe2000f8e0008 */
[----:B------:R-:W-:Y:S02]  /*2030*/  SHF.R.S32.HI R13, RZ, 0x1f, R12 ;  /* 0x0000001fff0d7819 */ /* 0x000fe4000001140c */
[C---:B------:R-:W-:Y:S01]  /*2040*/  ISETP.GE.OR P0, PT, R12.reuse, R15, P0 ;  /* 0x0000000f0c00720c */ /* 0x040fe20000706670 */
[----:B------:R-:W-:Y:S01]  /*2050*/  IMAD R3, R165, UR4, RZ ;  /* 0x00000004a5037c24 */ /* 0x000fe2000f8e02ff */
[----:B------:R-:W-:-:S03]  /*2060*/  IADD3 R6, P1, R12, R4, RZ ;  /* 0x000000040c067210 */ /* 0x000fc60007f3e0ff */
[----:B------:R-:W-:-:S05]  /*2070*/  IMAD R3, R2, UR5, R3 ;  /* 0x0000000502037c24 */ /* 0x000fca000f8e0203 */
[----:B------:R-:W-:-:S03]  /*2080*/  IADD3.X R7, R13, R5, R3, P1, !PT ;  /* 0x000000050d077210 */ /* 0x000fc60000ffe403 */
[----:B------:R-:W-:Y:S05]  /*2090*/  @P0 BRA `(.L_x_32) ;  /* 0x0000007c000c0947 */ /* 0x000fea0003800000 */
[----:B------:R-:W0:Y:S01]  /*20a0*/  LDC.64 R10, c[0x0][0x5c8] ;  /* 0x00017200ff0a7b82 */ /* 0x000e220000000a00 */
[----:B-----5:R-:W-:Y:S01]  /*20b0*/  FSETP.NEU.AND P0, PT, R152, RZ, PT ;  /* 0x000000ff9800720b */ /* 0x020fe20003f0d000 */
[----:B------:R-:W-:Y:S01]  /*20c0*/  IMAD R3, R156, -0x2, R15 ;  /* 0xfffffffe9c037824 */ /* 0x000fe200078e020f */
[----:B------:R-:W-:Y:S01]  /*20d0*/  BSSY B0, `(.L_x_32) ;  /* 0x00007bf000007945 */ /* 0x000fe20003800000 */
[----:B------:R-:W-:-:S04]  /*20e0*/  IMAD.WIDE R162, R19, 0x40, R154 ;  /* 0x0000004013a27825 */ /* 0x000fc800078e029a */
[----:B-1----:R-:W-:Y:S02]  /*20f0*/  IMAD.IADD R0, R3, 0x1, -R12 ;  /* 0x0000000103007824 */ /* 0x002fe400078e0a0c */
[----:B------:R-:W-:-:S03]  /*2100*/  IMAD.IADD R3, R161, 0x1, -R14 ;  /* 0x00000001a1037824 */ /* 0x000fc600078e0a0e */
[----:B------:R-:W-:-:S04]  /*2110*/  ISETP.GT.AND P2, PT, R0, RZ, PT ;  /* 0x000000ff0000720c */ /* 0x000fc80003f44270 */
[----:B------:R-:W-:Y:S01]  /*2120*/  ISETP.GT.AND P1, PT, R3, RZ, P2 ;  /* 0x000000ff0300720c */ /* 0x000fe20001724270 */
[-C--:B0-----:R-:W-:Y:S02]  /*2130*/  IMAD R4, R163, R10.reuse, RZ ;  /* 0x0000000aa3047224 */ /* 0x081fe400078e02ff */
[----:B------:R-:W-:-:S04]  /*2140*/  IMAD.WIDE.U32 R6, R162, R10, R6 ;  /* 0x0000000aa2067225 */ /* 0x000fc800078e0006 */
[----:B------:R-:W-:-:S04]  /*2150*/  IMAD R5, R162, R11, R4 ;  /* 0x0000000ba2057224 */ /* 0x000fc800078e0204 */
[----:B------:R-:W-:Y:S01]  /*2160*/  IMAD.IADD R179, R7, 0x1, R5 ;  /* 0x0000000107b37824 */ /* 0x000fe200078e0205 */
[----:B------:R-:W-:Y:S06]  /*2170*/  @!P0 BRA `(.L_x_33) ;  /* 0x0000005400a08947 */ /* 0x000fec0003800000 */
[----:B------:R-:W0:Y:S01]  /*2180*/  LDC.64 R20, c[0x0][0x5b8] ;  /* 0x00016e00ff147b82 */ /* 0x000e220000000a00 */
[----:B------:R-:W-:-:S07]  /*2190*/  ULDC.64 UR4, c[0x0][0x5c0] ;  /* 0x0001700000047ab9 */ /* 0x000fce0000000a00 */
[----:B------:R-:W1:Y:S08]  /*21a0*/  LDC.64 R166, c[0x0][0x5b0] ;  /* 0x00016c00ffa67b82 */ /* 0x000e700000000a00 */
[----:B------:R-:W2:Y:S01]  /*21b0*/  LDC.64 R14, c[0x0][0x5a8] ;  /* 0x00016a00ff0e7b82 */ /* 0x000ea20000000a00 */
[-C--:B0-----:R-:W-:Y:S02]  /*21c0*/  IMAD R7, R165, R20.reuse, RZ ;  /* 0x00000014a5077224 */ /* 0x081fe400078e02ff */
[----:B------:R-:W-:-:S04]  /*21d0*/  IMAD.WIDE.U32 R4, R2, R20, R8 ;  /* 0x0000001402047225 */ /* 0x000fc800078e0008 */
[----:B------:R-:W-:Y:S01]  /*21e0*/  IMAD R175, R2, R21, R7 ;  /* 0x0000001502af7224 */ /* 0x000fe200078e0207 */
[----:B------:R-:W-:Y:S01]  /*21f0*/  IADD3 R164, P0, R12, R4, RZ ;  /* 0x000000040ca47210 */ /* 0x000fe20007f1e0ff */
[----:B-1----:R-:W-:-:S03]  /*2200*/  IMAD R4, R163, R166, RZ ;  /* 0x000000a6a3047224 */ /* 0x002fc600078e02ff */
[----:B------:R-:W-:Y:S01]  /*2210*/  IADD3.X R165, R13, R5, R175, P0, !PT ;  /* 0x000000050da57210 */ /* 0x000fe200007fe4af */
[C---:B------:R-:W-:Y:S02]  /*2220*/  IMAD R177, R162.reuse, R167, R4 ;  /* 0x000000a7a2b17224 */ /* 0x040fe400078e0204 */
[----:B------:R-:W-:-:S04]  /*2230*/  IMAD.WIDE.U32 R4, R162, R166, R164 ;  /* 0x000000a6a2047225 */ /* 0x000fc800078e00a4 */
[----:B------:R-:W-:Y:S01]  /*2240*/  IMAD.IADD R5, R5, 0x1, R177 ;  /* 0x0000000105057824 */ /* 0x000fe200078e02b1 */
[----:B--2---:R-:W-:-:S04]  /*2250*/  LEA R168, P0, R4, R14, 0x1 ;  /* 0x0000000e04a87211 */ /* 0x004fc800078008ff */
[----:B------:R-:W-:-:S05]  /*2260*/  LEA.HI.X R169, R4, R15, R5, 0x1, P0 ;  /* 0x0000000f04a97211 */ /* 0x000fca00000f0c05 */
[----:B------:R0:W2:Y:S01]  /*2270*/  @P1 LDG.E.LTC128B.U16 R19, desc[UR36][R168.64] ;  /* 0x00000024a8131981 */ /* 0x0000a2000c1e1520 */
[----:B------:R-:W-:Y:S01]  /*2280*/  IMAD.WIDE.U32 R4, R162, R166, R12 ;  /* 0x000000a6a2047225 */ /* 0x000fe200078e000c */
[----:B------:R-:W-:Y:S02]  /*2290*/  BSSY B1, `(.L_x_34) ;  /* 0x0000014000017945 */ /* 0x000fe40003800000 */
[----:B------:R-:W-:-:S04]  /*22a0*/  IADD3 R170, P0, R8, R4, RZ ;  /* 0x0000000408aa7210 */ /* 0x000fc80007f1e0ff */
[----:B------:R-:W-:Y:S01]  /*22b0*/  IADD3.X R171, R9, R177, R5, P0, !PT ;  /* 0x000000b109ab7210 */ /* 0x000fe200007fe405 */
[----:B0-----:R-:W-:Y:S01]  /*22c0*/  IMAD.SHL.U32 R168, R166, 0x8, RZ ;  /* 0x00000008a6a87824 */ /* 0x001fe200078e00ff */
[----:B------:R-:W-:Y:S02]  /*22d0*/  LEA R4, P0, R6, UR4, 0x1 ;  /* 0x0000000406047c11 */ /* 0x000fe4000f8008ff */
[----:B------:R-:W-:Y:S01]  /*22e0*/  SHF.L.U64.HI R169, R166, 0x3, R167 ;  /* 0x00000003a6a97819 */ /* 0x000fe200000102a7 */
[----:B------:R-:W-:Y:S01]  /*22f0*/  IMAD.WIDE.U32 R170, R2, R20, R170 ;  /* 0x0000001402aa7225 */ /* 0x000fe200078e00aa */
[----:B------:R-:W-:Y:S02]  /*2300*/  LEA.HI.X R5, R6, UR5, R179, 0x1, P0 ;  /* 0x0000000506057c11 */ /* 0x000fe400080f0cb3 */
[----:B------:R-:W-:Y:S02]  /*2310*/  ISETP.GT.AND P0, PT, R0, 0x1, PT ;  /* 0x000000010000780c */ /* 0x000fe40003f04270 */
[----:B------:R-:W-:-:S02]  /*2320*/  LEA R6, P4, R170, R14, 0x1 ;  /* 0x0000000eaa067211 */ /* 0x000fc400078808ff */
[----:B------:R-:W-:Y:S01]  /*2330*/  ISETP.GT.AND P3, PT, R3, RZ, P0 ;  /* 0x000000ff0300720c */ /* 0x000fe20000764270 */
[----:B--2---:R-:W-:-:S05]  /*2340*/  HADD2.F32 R7, -RZ, R19.H0_H0 ;  /* 0x20000013ff077230 */ /* 0x004fca0000004100 */
[----:B------:R-:W-:-:S04]  /*2350*/  FMUL R7, R7, R152 ;  /* 0x0000009807077220 */ /* 0x000fc80000400000 */
[----:B------:R-:W-:-:S05]  /*2360*/  FFMA R7, R24, R153, R7 ;  /* 0x0000009918077223 */ /* 0x000fca0000000007 */
[----:B------:R-:W-:Y:S01]  /*2370*/  F2FP.F16.F32.PACK_AB R21, RZ, R7 ;  /* 0x00000007ff15723e */ /* 0x000fe200000000ff */
[----:B------:R-:W-:-:S04]  /*2380*/  IMAD.IADD R7, R175, 0x1, R171 ;  /* 0x00000001af077824 */ /* 0x000fc800078e02ab */
[----:B------:R0:W-:Y:S01]  /*2390*/  @P1 STG.E.U16 desc[UR36][R4.64], R21 ;  /* 0x0000001504001986 */ /* 0x0001e2000c101524 */
[----:B------:R-:W-:Y:S01]  /*23a0*/  LEA.HI.X R7, R170, R15, R7, 0x1, P4 ;  /* 0x0000000faa077211 */ /* 0x000fe200020f0c07 */
[----:B------:R-:W-:Y:S06]  /*23b0*/  @!P3 BRA `(.L_x_35) ;  /* 0x000000000004b947 */ /* 0x000fec0003800000 */
[----:B------:R1:W5:Y:S02]  /*23c0*/  LDG.E.LTC128B.U16 R19, desc[UR36][R6.64+0x2] ;  /* 0x0000022406137981 */ /* 0x000364000c1e1520 */
.L_x_35:
[----:B------:R-:W-:Y:S05]  /*23d0*/  BSYNC B1 ;  /* 0x0000000000017941 */ /* 0x000fea0003800000 */
.L_x_34:
[----:B0----5:R-:W-:Y:S01]  /*23e0*/  HADD2.F32 R21, -RZ, R19.H0_H0 ;  /* 0x20000013ff157230 */ /* 0x021fe20000004100 */
[----:B------:R-:W-:Y:S01]  /*23f0*/  ISETP.GT.AND P2, PT, R3, 0x8, P2 ;  /* 0x000000080300780c */ /* 0x000fe20001744270 */
[----:B------:R-:W-:-:S04]  /*2400*/  IMAD.WIDE.U32 R168, R162, R166, R168 ;  /* 0x000000a6a2a87225 */ /* 0x000fc800078e00a8 */
[----:B------:R-:W-:Y:S01]  /*2410*/  FMUL R22, R21, R152 ;  /* 0x0000009815167220 */ /* 0x000fe20000400000 */
[----:B------:R-:W-:Y:S01]  /*2420*/  IMAD.IADD R177, R177, 0x1, R169 ;  /* 0x00000001b1b17824 */ /* 0x000fe200078e02a9 */
[----:B------:R-:W-:Y:S02]  /*2430*/  IADD3 R21, P1, R164, R168, RZ ;  /* 0x000000a8a4157210 */ /* 0x000fe40007f3e0ff */
[----:B------:R-:W-:-:S03]  /*2440*/  FFMA R22, R25, R153, R22 ;  /* 0x0000009919167223 */ /* 0x000fc60000000016 */
[----:B------:R-:W-:Y:S01]  /*2450*/  IMAD.X R164, R177, 0x1, R165, P1 ;  /* 0x00000001b1a47824 */ /* 0x000fe200008e06a5 */
[C---:B------:R-:W-:Y:S02]  /*2460*/  LEA R24, P1, R21.reuse, R14, 0x1 ;  /* 0x0000000e15187211 */ /* 0x040fe400078208ff */
[----:B------:R-:W-:Y:S02]  /*2470*/  F2FP.F16.F32.PACK_AB R22, RZ, R22 ;  /* 0x00000016ff16723e */ /* 0x000fe400000000ff */
[----:B------:R-:W-:Y:S02]  /*2480*/  LEA.HI.X R25, R21, R15, R164, 0x1, P1 ;  /* 0x0000000f15197211 */ /* 0x000fe400008f0ca4 */
[----:B------:R-:W-:Y:S02]  /*2490*/  PRMT R21, R22, 0x7610, R21 ;  /* 0x0000761016157816 */ /* 0x000fe40000000015 */
[----:B------:R-:W-:-:S03]  /*24a0*/  PRMT R22, R19, 0x7610, R22 ;  /* 0x0000761013167816 */ /* 0x000fc60000000016 */
[----:B------:R0:W-:Y:S04]  /*24b0*/  @P3 STG.E.U16 desc[UR36][R4.64+0x2], R21 ;  /* 0x0000021504003986 */ /* 0x0001e8000c101524 */
[----:B------:R-:W2:Y:S01]  /*24c0*/  @P2 LDG.E.LTC128B.U16 R22, desc[UR36][R24.64] ;  /* 0x0000002418162981 */ /* 0x000ea2000c1e1520 */
[----:B------:R-:W-:Y:S01]  /*24d0*/  IADD3 R8, P1, P3, R8, R168, R12 ;  /* 0x000000a808087210 */ /* 0x000fe20007b3e00c */
[----:B------:R-:W-:Y:S01]  /*24e0*/  BSSY B1, `(.L_x_36) ;  /* 0x0000011000017945 */ /* 0x000fe20003800000 */
[C---:B------:R-:W-:Y:S02]  /*24f0*/  SHF.L.U64.HI R11, R10.reuse, 0x4, R11 ;  /* 0x000000040a0b7819 */ /* 0x040fe4000001020b */
[----:B------:R-:W-:Y:S02]  /*2500*/  IADD3.X R9, R9, R177, R13, P1, P3 ;  /* 0x000000b109097210 */ /* 0x000fe40000fe640d */
[----:B------:R-:W-:-:S02]  /*2510*/  LEA R10, P1, R10, R4, 0x4 ;  /* 0x000000040a0a7211 */ /* 0x000fc400078220ff */
[----:B------:R-:W-:Y:S01]  /*2520*/  ISETP.GT.AND P0, PT, R3, 0x8, P0 ;  /* 0x000000080300780c */ /* 0x000fe20000704270 */
[----:B0-----:R-:W-:-:S04]  /*2530*/  IMAD.WIDE.U32 R20, R2, R20, R8 ;  /* 0x0000001402147225 */ /* 0x001fc800078e0008 */
[----:B------:R-:W-:Y:S01]  /*2540*/  IMAD.X R11, R11, 0x1, R5, P1 ;  /* 0x000000010b0b7824 */ /* 0x000fe200008e0605 */
[----:B------:R-:W-:Y:S01]  /*2550*/  LEA R8, P3, R20, R14, 0x1 ;  /* 0x0000000e14087211 */ /* 0x000fe200078608ff */
[----:B------:R-:W-:-:S05]  /*2560*/  IMAD.IADD R2, R175, 0x1, R21 ;  /* 0x00000001af027824 */ /* 0x000fca00078e0215 */
[----:B------:R-:W-:Y:S01]  /*2570*/  LEA.HI.X R9, R20, R15, R2, 0x1, P3 ;  /* 0x0000000f14097211 */ /* 0x000fe200018f0c02 */
[----:B--2---:R-:W-:-:S05]  /*2580*/  HADD2.F32 R19, -RZ, R22.H0_H0 ;  /* 0x20000016ff137230 */ /* 0x004fca0000004100 */
[----:B------:R-:W-:-:S04]  /*2590*/  FMUL R19, R19, R152 ;  /* 0x0000009813137220 */ /* 0x000fc80000400000 */
[----:B------:R-:W-:-:S05]  /*25a0*/  FFMA R19, R26, R153, R19 ;  /* 0x000000991a137223 */ /* 0x000fca0000000013 */
[----:B------:R-:W-:-:S05]  /*25b0*/  F2FP.F16.F32.PACK_AB R19, RZ, R19 ;  /* 0x00000013ff13723e */ /* 0x000fca00000000ff */
[----:B------:R0:W-:Y:S01]  /*25c0*/  @P2 STG.E.U16 desc[UR36][R10.64], R19 ;  /* 0x000000130a002986 */ /* 0x0001e2000c101524 */
[----:B------:R-:W-:Y:S05]  /*25d0*/  @!P0 BRA `(.L_x_37) ;  /* 0x0000000000048947 */ /* 0x000fea0003800000 */
[----:B------:R2:W5:Y:S02]  /*25e0*/  LDG.E.LTC128B.U16 R22, desc[UR36][R8.64+0x2] ;  /* 0x0000022408167981 */ /* 0x000564000c1e1520 */
.L_x_37:
[----:B------:R-:W-:Y:S05]  /*25f0*/  BSYNC B1 ;  /* 0x0000000000017941 */ /* 0x000fea0003800000 */
.L_x_36:
[----:B-----5:R-:W-:Y:S01]  /*2600*/  HADD2.F32 R13, -RZ, R22.H0_H0 ;  /* 0x20000016ff0d7230 */ /* 0x020fe20000004100 */
[----:B------:R-:W-:Y:S01]  /*2610*/  ISETP.GT.AND P1, PT, R0, 0x8, PT ;  /* 0x000000080000780c */ /* 0x000fe20003f24270 */
[----:B------:R-:W-:Y:S03]  /*2620*/  BSSY B1, `(.L_x_38) ;  /* 0x0000008000017945 */ /* 0x000fe60003800000 */
[----:B------:R-:W-:Y:S01]  /*2630*/  FMUL R2, R13, R152 ;  /* 0x000000980d027220 */ /* 0x000fe20000400000 */
[----:B------:R-:W-:-:S03]  /*2640*/  ISETP.GT.AND P2, PT, R3, RZ, P1 ;  /* 0x000000ff0300720c */ /* 0x000fc60000f44270 */
[----:B------:R-:W-:-:S05]  /*2650*/  FFMA R2, R27, R153, R2 ;  /* 0x000000991b027223 */ /* 0x000fca0000000002 */
[----:B------:R-:W-:-:S05]  /*2660*/  F2FP.F16.F32.PACK_AB R2, RZ, R2 ;  /* 0x00000002ff02723e */ /* 0x000fca00000000ff */
[----:B------:R3:W-:Y:S01]  /*2670*/  @P0 STG.E.U16 desc[UR36][R10.64+0x2], R2 ;  /* 0x000002020a000986 */ /* 0x0007e2000c101524 */
[----:B------:R-:W-:Y:S05]  /*2680*/  @!P2 BRA `(.L_x_39) ;  /* 0x000000000004a947 */ /* 0x000fea0003800000 */
[----:B------:R4:W5:Y:S02]  /*2690*/  LDG.E.LTC128B.U16 R22, desc[UR36][R6.64+0x10] ;  /* 0x0000102406167981 */ /* 0x000964000c1e1520 */
.L_x_39:
[----:B------:R-:W-:Y:S05]  /*26a0*/  BSYNC B1 ;  /* 0x0000000000017941 */ /* 0x000fea0003800000 */
.L_x_38:
        /* <DEDUP_REMOVED lines=10> */
.L_x_41:
[----:B------:R-:W-:Y:S05]  /*2750*/  BSYNC B1 ;  /* 0x0000000000017941 */ /* 0x000fea0003800000 */
.L_x_40:
[----:B0----5:R-:W-:Y:S01]  /*2760*/  HADD2.F32 R13, -RZ, R22.H0_H0 ;  /* 0x20000016ff0d7230 */ /* 0x021fe20000004100 */
[----:B------:R-:W-:Y:S01]  /*2770*/  ISETP.GT.AND P1, PT, R3, 0x8, P1 ;  /* 0x000000080300780c */ /* 0x000fe20000f24270 */
[----:B------:R-:W-:Y:S03]  /*2780*/  BSSY B1, `(.L_x_42) ;  /* 0x0000007000017945 */ /* 0x000fe60003800000 */
[----:B---3--:R-:W-:-:S04]  /*2790*/  FMUL R2, R13, R152 ;  /* 0x000000980d027220 */ /* 0x008fc80000400000 */
[----:B------:R-:W-:-:S05]  /*27a0*/  FFMA R2, R29, R153, R2 ;  /* 0x000000991d027223 */ /* 0x000fca0000000002 */
[----:B------:R-:W-:-:S05]  /*27b0*/  F2FP.F16.F32.PACK_AB R2, RZ, R2 ;  /* 0x00000002ff02723e */ /* 0x000fca00000000ff */
[----:B------:R0:W-:Y:S01]  /*27c0*/  @P3 STG.E.U16 desc[UR36][R4.64+0x12], R2 ;  /* 0x0000120204003986 */ /* 0x0001e2000c101524 */
[----:B------:R-:W-:Y:S05]  /*27d0*/  @!P1 BRA `(.L_x_43) ;  /* 0x0000000000049947 */ /* 0x000fea0003800000 */
[----:B------:R3:W5:Y:S02]  /*27e0*/  LDG.E.LTC128B.U16 R22, desc[UR36][R8.64+0x10] ;  /* 0x0000102408167981 */ /* 0x000764000c1e1520 */
.L_x_43:
[----:B------:R-:W-:Y:S05]  /*27f0*/  BSYNC B1 ;  /* 0x0000000000017941 */ /* 0x000fea0003800000 */
.L_x_42:
[----:B-----5:R-:W-:Y:S01]  /*2800*/  HADD2.F32 R13, -RZ, R22.H0_H0 ;  /* 0x20000016ff0d7230 */ /* 0x020fe20000004100 */
[----:B------:R-:W-:Y:S01]  /*2810*/  ISETP.GT.AND P0, PT, R3, 0x8, P0 ;  /* 0x000000080300780c */ /* 0x000fe20000704270 */
[----:B------:R-:W-:Y:S03]  /*2820*/  BSSY B1, `(.L_x_44) ;  /* 0x0000007000017945 */ /* 0x000fe60003800000 */
[----:B------:R-:W-:-:S04]  /*2830*/  FMUL R13, R13, R152 ;  /* 0x000000980d0d7220 */ /* 0x000fc80000400000 */
[----:B------:R-:W-:-:S05]  /*2840*/  FFMA R13, R30, R153, R13 ;  /* 0x000000991e0d7223 */ /* 0x000fca000000000d */
[----:B------:R-:W-:-:S05]  /*2850*/  F2FP.F16.F32.PACK_AB R13, RZ, R13 ;  /* 0x0000000dff0d723e */ /* 0x000fca00000000ff */
[----:B------:R0:W-:Y:S01]  /*2860*/  @P1 STG.E.U16 desc[UR36][R10.64+0x10], R13 ;  /* 0x0000100d0a001986 */ /* 0x0001e2000c101524 */
[----:B------:R-:W-:Y:S05]  /*2870*/  @!P0 BRA `(.L_x_45) ;  /* 0x0000000000048947 */ /* 0x000fea0003800000 */
[----:B------:R0:W5:Y:S02]  /*2880*/  LDG.E.LTC128B.U16 R22, desc[UR36][R8.64+0x12] ;  /* 0x0000122408167981 */ /* 0x000164000c1e1520 */
.L_x_45:
[----:B------:R-:W-:Y:S05]  /*2890*/  BSYNC B1 ;  /* 0x0000000000017941 */ /* 0x000fea0003800000 */
.L_x_44:
[----:B0----5:R-:W-:Y:S01]  /*28a0*/  HADD2.F32 R13, -RZ, R22.H0_H0 ;  /* 0x20000016ff0d7230 */ /* 0x021fe20000004100 */
        /* <DEDUP_REMOVED lines=9> */
.L_x_47:
[----:B------:R-:W-:Y:S05]  /*2940*/  BSYNC B1 ;  /* 0x0000000000017941 */ /* 0x000fea0003800000 */
.L_x_46:
        /* <DEDUP_REMOVED lines=10> */
.L_x_49:
[----:B------:R-:W-:Y:S05]  /*29f0*/  BSYNC B1 ;  /* 0x0000000000017941 */ /* 0x000fea0003800000 */
.L_x_48:
[----:B0----5:R-:W-:Y:S01]  /*2a00*/  HADD2.F32 R13, -RZ, R22.H0_H0 ;  /* 0x20000016ff0d7230 */ /* 0x021fe20000004100 */
        /* <DEDUP_REMOVED lines=8> */
.L_x_51:
[----:B------:R-:W-:Y:S05]  /*2a90*/  BSYNC B1 ;  /* 0x0000000000017941 */ /* 0x000fea0003800000 */
.L_x_50:
        /* <DEDUP_REMOVED lines=9> */
.L_x_53:
[----:B------:R-:W-:Y:S05]  /*2b30*/  BSYNC B1 ;  /* 0x0000000000017941 */ /* 0x000fea0003800000 */
.L_x_52:
        /* <DEDUP_REMOVED lines=10> */
.L_x_55:
[----:B------:R-:W-:Y:S05]  /*2be0*/  BSYNC B1 ;  /* 0x0000000000017941 */ /* 0x000fea0003800000 */
.L_x_54:
        /* <DEDUP_REMOVED lines=10> */
.L_x_57:
[----:B------:R-:W-:Y:S05]  /*2c90*/  BSYNC B1 ;  /* 0x0000000000017941 */ /* 0x000fea0003800000 */
.L_x_56:
        /* <DEDUP_REMOVED lines=9> */
.L_x_59:
[----:B------:R-:W-:Y:S05]  /*2d30*/  BSYNC B1 ;  /* 0x0000000000017941 */ /* 0x000fea0003800000 */
.L_x_58:
        /* <DEDUP_REMOVED lines=9> */
.L_x_61:
[----:B------:R-:W-:Y:S05]  /*2dd0*/  BSYNC B1 ;  /* 0x0000000000017941 */ /* 0x000fea0003800000 */
.L_x_60:
        /* <DEDUP_REMOVED lines=10> */
.L_x_63:
[----:B------:R-:W-:Y:S05]  /*2e80*/  BSYNC B1 ;  /* 0x0000000000017941 */ /* 0x000fea0003800000 */
.L_x_62:
        /* <DEDUP_REMOVED lines=10> */
.L_x_65:
[----:B------:R-:W-:Y:S05]  /*2f30*/  BSYNC B1 ;  /* 0x0000000000017941 */ /* 0x000fea0003800000 */
.L_x_64:
        /* <DEDUP_REMOVED lines=9> */
.L_x_67:
[----:B------:R-:W-:Y:S05]  /*2fd0*/  BSYNC B1 ;  /* 0x0000000000017941 */ /* 0x000fea0003800000 */
.L_x_66:
        /* <DEDUP_REMOVED lines=9> */
.L_x_69:
[----:B------:R-:W-:Y:S05]  /*3070*/  BSYNC B1 ;  /* 0x0000000000017941 */ /* 0x000fea0003800000 */
.L_x_68:
        /* <DEDUP_REMOVED lines=10> */
.L_x_71:
[----:B------:R-:W-:Y:S05]  /*3120*/  BSYNC B1 ;  /* 0x0000000000017941 */ /* 0x000fea0003800000 */
.L_x_70:
        /* <DEDUP_REMOVED lines=10> */
.L_x_73:
[----:B------:R-:W-:Y:S05]  /*31d0*/  BSYNC B1 ;  /* 0x0000000000017941 */ /* 0x000fea0003800000 */
.L_x_72:
        /* <DEDUP_REMOVED lines=9> */
.L_x_75:
[----:B------:R-:W-:Y:S05]  /*3270*/  BSYNC B1 ;  /* 0x0000000000017941 */ /* 0x000fea0003800000 */
.L_x_74:
        /* <DEDUP_REMOVED lines=9> */
.L_x_77:
[----:B------:R-:W-:Y:S05]  /*3310*/  BSYNC B1 ;  /* 0x0000000000017941 */ /* 0x000fea0003800000 */
.L_x_76:
        /* <DEDUP_REMOVED lines=10> */
.L_x_79:
[----:B------:R-:W-:Y:S05]  /*33c0*/  BSYNC B1 ;  /* 0x0000000000017941 */ /* 0x000fea0003800000 */
.L_x_78:
        /* <DEDUP_REMOVED lines=10> */
.L_x_81:
[----:B------:R-:W-:Y:S05]  /*3470*/  BSYNC B1 ;  /* 0x0000000000017941 */ /* 0x000fea0003800000 */
.L_x_80:
        /* <DEDUP_REMOVED lines=9> */
.L_x_83:
[----:B------:R-:W-:Y:S05]  /*3510*/  BSYNC B1 ;  /* 0x0000000000017941 */ /* 0x000fea0003800000 */
.L_x_82:
        /* <DEDUP_REMOVED lines=9> */
.L_x_85:
[----:B------:R-:W-:Y:S05]  /*35b0*/  BSYNC B1 ;  /* 0x0000000000017941 */ /* 0x000fea0003800000 */
.L_x_84:
        /* <DEDUP_REMOVED lines=10> */
.L_x_87:
[----:B------:R-:W-:Y:S05]  /*3660*/  BSYNC B1 ;  /* 0x0000000000017941 */ /* 0x000fea0003800000 */
.L_x_86:
        /* <DEDUP_REMOVED lines=10> */
.L_x_89:
[----:B------:R-:W-:Y:S05]  /*3710*/  BSYNC B1 ;  /* 0x0000000000017941 */ /* 0x000fea0003800000 */
.L_x_88:
        /* <DEDUP_REMOVED lines=9> */
.L_x_91:
[----:B------:R-:W-:Y:S05]  /*37b0*/  BSYNC B1 ;  /* 0x0000000000017941 */ /* 0x000fea0003800000 */
.L_x_90:
        /* <DEDUP_REMOVED lines=9> */
.L_x_93:
[----:B------:R-:W-:Y:S05]  /*3850*/  BSYNC B1 ;  /* 0x0000000000017941 */ /* 0x000fea0003800000 */
.L_x_92:
        /* <DEDUP_REMOVED lines=10> */
.L_x_95:
[----:B------:R-:W-:Y:S05]  /*3900*/  BSYNC B1 ;  /* 0x0000000000017941 */ /* 0x000fea0003800000 */
.L_x_94:
        /* <DEDUP_REMOVED lines=10> */
.L_x_97:
[----:B------:R-:W-:Y:S05]  /*39b0*/  BSYNC B1 ;  /* 0x0000000000017941 */ /* 0x000fea0003800000 */
.L_x_96:
        /* <DEDUP_REMOVED lines=9> */
.L_x_99:
[----:B------:R-:W-:Y:S05]  /*3a50*/  BSYNC B1 ;  /* 0x0000000000017941 */ /* 0x000fea0003800000 */
.L_x_98:
        /* <DEDUP_REMOVED lines=9> */
.L_x_101:
[----:B------:R-:W-:Y:S05]  /*3af0*/  BSYNC B1 ;  /* 0x0000000000017941 */ /* 0x000fea0003800000 */
.L_x_100:
        /* <DEDUP_REMOVED lines=10> */
.L_x_103:
[----:B------:R-:W-:Y:S05]  /*3ba0*/  BSYNC B1 ;  /* 0x0000000000017941 */ /* 0x000fea0003800000 */
.L_x_102:
        /* <DEDUP_REMOVED lines=10> */
.L_x_105:
[----:B------:R-:W-:Y:S05]  /*3c50*/  BSYNC B1 ;  /* 0x0000000000017941 */ /* 0x000fea0003800000 */
.L_x_104:
        /* <DEDUP_REMOVED lines=9> */
.L_x_107:
[----:B------:R-:W-:Y:S05]  /*3cf0*/  BSYNC B1 ;  /* 0x0000000000017941 */ /* 0x000fea0003800000 */
.L_x_106:
        /* <DEDUP_REMOVED lines=9> */
.L_x_109:
[----:B------:R-:W-:Y:S05]  /*3d90*/  BSYNC B1 ;  /* 0x0000000000017941 */ /* 0x000fea0003800000 */
.L_x_108:
        /* <DEDUP_REMOVED lines=10> */
.L_x_111:
[----:B------:R-:W-:Y:S05]  /*3e40*/  BSYNC B1 ;  /* 0x0000000000017941 */ /* 0x000fea0003800000 */
.L_x_110:
        /* <DEDUP_REMOVED lines=10> */
.L_x_113:
[----:B------:R-:W-:Y:S05]  /*3ef0*/  BSYNC B1 ;  /* 0x0000000000017941 */ /* 0x000fea0003800000 */
.L_x_112:
        /* <DEDUP_REMOVED lines=9> */
.L_x_115:
[----:B------:R-:W-:Y:S05]  /*3f90*/  BSYNC B1 ;  /* 0x0000000000017941 */ /* 0x000fea0003800000 */
.L_x_114:
        /* <DEDUP_REMOVED lines=9> */
.L_x_117:
[----:B------:R-:W-:Y:S05]  /*4030*/  BSYNC B1 ;  /* 0x0000000000017941 */ /* 0x000fea0003800000 */
.L_x_116:
        /* <DEDUP_REMOVED lines=10> */
.L_x_119:
[----:B------:R-:W-:Y:S05]  /*40e0*/  BSYNC B1 ;  /* 0x0000000000017941 */ /* 0x000fea0003800000 */
.L_x_118:
        /* <DEDUP_REMOVED lines=10> */
.L_x_121:
[----:B------:R-:W-:Y:S05]  /*4190*/  BSYNC B1 ;  /* 0x0000000000017941 */ /* 0x000fea0003800000 */
.L_x_120:
        /* <DEDUP_REMOVED lines=9> */
.L_x_123:
[----:B------:R-:W-:Y:S05]  /*4230*/  BSYNC B1 ;  /* 0x0000000000017941 */ /* 0x000fea0003800000 */
.L_x_122:
        /* <DEDUP_REMOVED lines=9> */
.L_x_125:
[----:B------:R-:W-:Y:S05]  /*42d0*/  BSYNC B1 ;  /* 0x0000000000017941 */ /* 0x000fea0003800000 */
.L_x_124:
        /* <DEDUP_REMOVED lines=10> */
.L_x_127:
[----:B------:R-:W-:Y:S05]  /*4380*/  BSYNC B1 ;  /* 0x0000000000017941 */ /* 0x000fea0003800000 */
.L_x_126:
        /* <DEDUP_REMOVED lines=10> */
.L_x_129:
[----:B------:R-:W-:Y:S05]  /*4430*/  BSYNC B1 ;  /* 0x0000000000017941 */ /* 0x000fea0003800000 */
.L_x_128:
        /* <DEDUP_REMOVED lines=9> */
.L_x_131:
[----:B------:R-:W-:Y:S05]  /*44d0*/  BSYNC B1 ;  /* 0x0000000000017941 */ /* 0x000fea0003800000 */
.L_x_130:
        /* <DEDUP_REMOVED lines=9> */
.L_x_133:
[----:B------:R-:W-:Y:S05]  /*4570*/  BSYNC B1 ;  /* 0x0000000000017941 */ /* 0x000fea0003800000 */
.L_x_132:
        /* <DEDUP_REMOVED lines=10> */
.L_x_135:
[----:B------:R-:W-:Y:S05]  /*4620*/  BSYNC B1 ;  /* 0x0000000000017941 */ /* 0x000fea0003800000 */
.L_x_134:
        /* <DEDUP_REMOVED lines=10> */
.L_x_137:
[----:B------:R-:W-:Y:S05]  /*46d0*/  BSYNC B1 ;  /* 0x0000000000017941 */ /* 0x000fea0003800000 */
.L_x_136:
        /* <DEDUP_REMOVED lines=9> */
.L_x_139:
[----:B------:R-:W-:Y:S05]  /*4770*/  BSYNC B1 ;  /* 0x0000000000017941 */ /* 0x000fea0003800000 */
.L_x_138:
        /* <DEDUP_REMOVED lines=9> */
.L_x_141:
[----:B------:R-:W-:Y:S05]  /*4810*/  BSYNC B1 ;  /* 0x0000000000017941 */ /* 0x000fea0003800000 */
.L_x_140:
        /* <DEDUP_REMOVED lines=10> */
.L_x_143:
[----:B------:R-:W-:Y:S05]  /*48c0*/  BSYNC B1 ;  /* 0x0000000000017941 */ /* 0x000fea0003800000 */
.L_x_142:
        /* <DEDUP_REMOVED lines=10> */
.L_x_145:
[----:B------:R-:W-:Y:S05]  /*4970*/  BSYNC B1 ;  /* 0x0000000000017941 */ /* 0x000fea0003800000 */
.L_x_144:
        /* <DEDUP_REMOVED lines=9> */
.L_x_147:
[----:B------:R-:W-:Y:S05]  /*4a10*/  BSYNC B1 ;  /* 0x0000000000017941 */ /* 0x000fea0003800000 */
.L_x_146:
        /* <DEDUP_REMOVED lines=9> */
.L_x_149:
[----:B------:R-:W-:Y:S05]  /*4ab0*/  BSYNC B1 ;  /* 0x0000000000017941 */ /* 0x000fea0003800000 */
.L_x_148:
        /* <DEDUP_REMOVED lines=10> */
.L_x_151:
[----:B------:R-:W-:Y:S05]  /*4b60*/  BSYNC B1 ;  /* 0x0000000000017941 */ /* 0x000fea0003800000 */
.L_x_150:
        /* <DEDUP_REMOVED lines=10> */
.L_x_153:
[----:B------:R-:W-:Y:S05]  /*4c10*/  BSYNC B1 ;  /* 0x0000000000017941 */ /* 0x000fea0003800000 */
.L_x_152:
        /* <DEDUP_REMOVED lines=9> */
.L_x_155:
[----:B------:R-:W-:Y:S05]  /*4cb0*/  BSYNC B1 ;  /* 0x0000000000017941 */ /* 0x000fea0003800000 */
.L_x_154:
        /* <DEDUP_REMOVED lines=9> */
.L_x_157:
[----:B------:R-:W-:Y:S05]  /*4d50*/  BSYNC B1 ;  /* 0x0000000000017941 */ /* 0x000fea0003800000 */
.L_x_156:
        /* <DEDUP_REMOVED lines=10> */
.L_x_159:
[----:B------:R-:W-:Y:S05]  /*4e00*/  BSYNC B1 ;  /* 0x0000000000017941 */ /* 0x000fea0003800000 */
.L_x_158:
        /* <DEDUP_REMOVED lines=10> */
.L_x_161:
[----:B------:R-:W-:Y:S05]  /*4eb0*/  BSYNC B1 ;  /* 0x0000000000017941 */ /* 0x000fea0003800000 */
.L_x_160:
        /* <DEDUP_REMOVED lines=9> */
.L_x_163:
[----:B------:R-:W-:Y:S05]  /*4f50*/  BSYNC B1 ;  /* 0x0000000000017941 */ /* 0x000fea0003800000 */
.L_x_162:
        /* <DEDUP_REMOVED lines=9> */
.L_x_165:
[----:B------:R-:W-:Y:S05]  /*4ff0*/  BSYNC B1 ;  /* 0x0000000000017941 */ /* 0x000fea0003800000 */
.L_x_164:
        /* <DEDUP_REMOVED lines=10> */
.L_x_167:
[----:B------:R-:W-:Y:S05]  /*50a0*/  BSYNC B1 ;  /* 0x0000000000017941 */ /* 0x000fea0003800000 */
.L_x_166:
        /* <DEDUP_REMOVED lines=10> */
.L_x_169:
[----:B------:R-:W-:Y:S05]  /*5150*/  BSYNC B1 ;  /* 0x0000000000017941 */ /* 0x000fea0003800000 */
.L_x_168:
        /* <DEDUP_REMOVED lines=9> */
.L_x_171:
[----:B------:R-:W-:Y:S05]  /*51f0*/  BSYNC B1 ;  /* 0x0000000000017941 */ /* 0x000fea0003800000 */
.L_x_170:
        /* <DEDUP_REMOVED lines=9> */
.L_x_173:
[----:B------:R-:W-:Y:S05]  /*5290*/  BSYNC B1 ;  /* 0x0000000000017941 */ /* 0x000fea0003800000 */
.L_x_172:
        /* <DEDUP_REMOVED lines=10> */
.L_x_175:
[----:B------:R-:W-:Y:S05]  /*5340*/  BSYNC B1 ;  /* 0x0000000000017941 */ /* 0x000fea0003800000 */
.L_x_174:
        /* <DEDUP_REMOVED lines=10> */
.L_x_177:
[----:B------:R-:W-:Y:S05]  /*53f0*/  BSYNC B1 ;  /* 0x0000000000017941 */ /* 0x000fea0003800000 */
.L_x_176:
        /* <DEDUP_REMOVED lines=9> */
.L_x_179:
[----:B------:R-:W-:Y:S05]  /*5490*/  BSYNC B1 ;  /* 0x0000000000017941 */ /* 0x000fea0003800000 */
.L_x_178:
        /* <DEDUP_REMOVED lines=9> */
.L_x_181:
[----:B------:R-:W-:Y:S05]  /*5530*/  BSYNC B1 ;  /* 0x0000000000017941 */ /* 0x000fea0003800000 */
.L_x_180:
        /* <DEDUP_REMOVED lines=10> */
.L_x_183:
[----:B------:R-:W-:Y:S05]  /*55e0*/  BSYNC B1 ;  /* 0x0000000000017941 */ /* 0x000fea0003800000 */
.L_x_182:
        /* <DEDUP_REMOVED lines=10> */
.L_x_185:
[----:B------:R-:W-:Y:S05]  /*5690*/  BSYNC B1 ;  /* 0x0000000000017941 */ /* 0x000fea0003800000 */
.L_x_184:
        /* <DEDUP_REMOVED lines=9> */
.L_x_187:
[----:B------:R-:W-:Y:S05]  /*5730*/  BSYNC B1 ;  /* 0x0000000000017941 */ /* 0x000fea0003800000 */
.L_x_186:
        /* <DEDUP_REMOVED lines=9> */
.L_x_189:
[----:B------:R-:W-:Y:S05]  /*57d0*/  BSYNC B1 ;  /* 0x0000000000017941 */ /* 0x000fea0003800000 */
.L_x_188:
        /* <DEDUP_REMOVED lines=10> */
.L_x_191:
[----:B------:R-:W-:Y:S05]  /*5880*/  BSYNC B1 ;  /* 0x0000000000017941 */ /* 0x000fea0003800000 */
.L_x_190:
        /* <DEDUP_REMOVED lines=10> */
.L_x_193:
[----:B------:R-:W-:Y:S05]  /*5930*/  BSYNC B1 ;  /* 0x0000000000017941 */ /* 0x000fea0003800000 */
.L_x_192:
        /* <DEDUP_REMOVED lines=9> */
.L_x_195:
[----:B------:R-:W-:Y:S05]  /*59d0*/  BSYNC B1 ;  /* 0x0000000000017941 */ /* 0x000fea0003800000 */
.L_x_194:
        /* <DEDUP_REMOVED lines=9> */
.L_x_197:
[----:B------:R-:W-:Y:S05]  /*5a70*/  BSYNC B1 ;  /* 0x0000000000017941 */ /* 0x000fea0003800000 */
.L_x_196:
        /* <DEDUP_REMOVED lines=10> */
.L_x_199:
[----:B------:R-:W-:Y:S05]  /*5b20*/  BSYNC B1 ;  /* 0x0000000000017941 */ /* 0x000fea0003800000 */
.L_x_198:
        /* <DEDUP_REMOVED lines=10> */
.L_x_201:
[----:B------:R-:W-:Y:S05]  /*5bd0*/  BSYNC B1 ;  /* 0x0000000000017941 */ /* 0x000fea0003800000 */
.L_x_200:
        /* <DEDUP_REMOVED lines=9> */
.L_x_203:
[----:B------:R-:W-:Y:S05]  /*5c70*/  BSYNC B1 ;  /* 0x0000000000017941 */ /* 0x000fea0003800000 */
.L_x_202:
        /* <DEDUP_REMOVED lines=9> */
.L_x_205:
[----:B------:R-:W-:Y:S05]  /*5d10*/  BSYNC B1 ;  /* 0x0000000000017941 */ /* 0x000fea0003800000 */
.L_x_204:
        /* <DEDUP_REMOVED lines=10> */
.L_x_207:
[----:B------:R-:W-:Y:S05]  /*5dc0*/  BSYNC B1 ;  /* 0x0000000000017941 */ /* 0x000fea0003800000 */
.L_x_206:
        /* <DEDUP_REMOVED lines=10> */
.L_x_209:
[----:B------:R-:W-:Y:S05]  /*5e70*/  BSYNC B1 ;  /* 0x0000000000017941 */ /* 0x000fea0003800000 */
.L_x_208:
        /* <DEDUP_REMOVED lines=9> */
.L_x_211:
[----:B------:R-:W-:Y:S05]  /*5f10*/  BSYNC B1 ;  /* 0x0000000000017941 */ /* 0x000fea0003800000 */
.L_x_210:
        /* <DEDUP_REMOVED lines=9> */
.L_x_213:
[----:B------:R-:W-:Y:S05]  /*5fb0*/  BSYNC B1 ;  /* 0x0000000000017941 */ /* 0x000fea0003800000 */
.L_x_212:
        /* <DEDUP_REMOVED lines=10> */
.L_x_215:
[----:B------:R-:W-:Y:S05]  /*6060*/  BSYNC B1 ;  /* 0x0000000000017941 */ /* 0x000fea0003800000 */
.L_x_214:
        /* <DEDUP_REMOVED lines=10> */
.L_x_217:
[----:B------:R-:W-:Y:S05]  /*6110*/  BSYNC B1 ;  /* 0x0000000000017941 */ /* 0x000fea0003800000 */
.L_x_216:
        /* <DEDUP_REMOVED lines=9> */
.L_x_219:
[----:B------:R-:W-:Y:S05]  /*61b0*/  BSYNC B1 ;  /* 0x0000000000017941 */ /* 0x000fea0003800000 */
.L_x_218:
        /* <DEDUP_REMOVED lines=9> */
.L_x_221:
[----:B------:R-:W-:Y:S05]  /*6250*/  BSYNC B1 ;  /* 0x0000000000017941 */ /* 0x000fea0003800000 */
.L_x_220:
        /* <DEDUP_REMOVED lines=10> */
.L_x_223:
[----:B------:R-:W-:Y:S05]  /*6300*/  BSYNC B1 ;  /* 0x0000000000017941 */ /* 0x000fea0003800000 */
.L_x_222:
        /* <DEDUP_REMOVED lines=10> */
.L_x_225:
[----:B------:R-:W-:Y:S05]  /*63b0*/  BSYNC B1 ;  /* 0x0000000000017941 */ /* 0x000fea0003800000 */
.L_x_224:
        /* <DEDUP_REMOVED lines=9> */
.L_x_227:
[----:B------:R-:W-:Y:S05]  /*6450*/  BSYNC B1 ;  /* 0x0000000000017941 */ /* 0x000fea0003800000 */
.L_x_226:
        /* <DEDUP_REMOVED lines=9> */
.L_x_229:
[----:B------:R-:W-:Y:S05]  /*64f0*/  BSYNC B1 ;  /* 0x0000000000017941 */ /* 0x000fea0003800000 */
.L_x_228:
        /* <DEDUP_REMOVED lines=10> */
.L_x_231:
[----:B------:R-:W-:Y:S05]  /*65a0*/  BSYNC B1 ;  /* 0x0000000000017941 */ /* 0x000fea0003800000 */
.L_x_230:
        /* <DEDUP_REMOVED lines=10> */
.L_x_233:
[----:B------:R-:W-:Y:S05]  /*6650*/  BSYNC B1 ;  /* 0x0000000000017941 */ /* 0x000fea0003800000 */
.L_x_232:
        /* <DEDUP_REMOVED lines=9> */
.L_x_235:
[----:B------:R-:W-:Y:S05]  /*66f0*/  BSYNC B1 ;  /* 0x0000000000017941 */ /* 0x000fea0003800000 */
.L_x_234:
        /* <DEDUP_REMOVED lines=9> */
.L_x_237:
[----:B------:R-:W-:Y:S05]  /*6790*/  BSYNC B1 ;  /* 0x0000000000017941 */ /* 0x000fea0003800000 */
.L_x_236:
        /* <DEDUP_REMOVED lines=10> */
.L_x_239:
[----:B------:R-:W-:Y:S05]  /*6840*/  BSYNC B1 ;  /* 0x0000000000017941 */ /* 0x000fea0003800000 */
.L_x_238:
        /* <DEDUP_REMOVED lines=10> */
.L_x_241:
[----:B------:R-:W-:Y:S05]  /*68f0*/  BSYNC B1 ;  /* 0x0000000000017941 */ /* 0x000fea0003800000 */
.L_x_240:
        /* <DEDUP_REMOVED lines=9> */
.L_x_243:
[----:B------:R-:W-:Y:S05]  /*6990*/  BSYNC B1 ;  /* 0x0000000000017941 */ /* 0x000fea0003800000 */
.L_x_242:
        /* <DEDUP_REMOVED lines=9> */
.L_x_245:
[----:B------:R-:W-:Y:S05]  /*6a30*/  BSYNC B1 ;  /* 0x0000000000017941 */ /* 0x000fea0003800000 */
.L_x_244:
        /* <DEDUP_REMOVED lines=10> */
.L_x_247:
[----:B------:R-:W-:Y:S05]  /*6ae0*/  BSYNC B1 ;  /* 0x0000000000017941 */ /* 0x000fea0003800000 */
.L_x_246:
        /* <DEDUP_REMOVED lines=10> */
.L_x_249:
[----:B------:R-:W-:Y:S05]  /*6b90*/  BSYNC B1 ;  /* 0x0000000000017941 */ /* 0x000fea0003800000 */
.L_x_248:
        /* <DEDUP_REMOVED lines=9> */
.L_x_251:
[----:B------:R-:W-:Y:S05]  /*6c30*/  BSYNC B1 ;  /* 0x0000000000017941 */ /* 0x000fea0003800000 */
.L_x_250:
        /* <DEDUP_REMOVED lines=9> */
.L_x_253:
[----:B------:R-:W-:Y:S05]  /*6cd0*/  BSYNC B1 ;  /* 0x0000000000017941 */ /* 0x000fea0003800000 */
.L_x_252:
        /* <DEDUP_REMOVED lines=10> */
.L_x_255:
[----:B------:R-:W-:Y:S05]  /*6d80*/  BSYNC B1 ;  /* 0x0000000000017941 */ /* 0x000fea0003800000 */
.L_x_254:
        /* <DEDUP_REMOVED lines=10> */
.L_x_257:
[----:B------:R-:W-:Y:S05]  /*6e30*/  BSYNC B1 ;  /* 0x0000000000017941 */ /* 0x000fea0003800000 */
.L_x_256:
        /* <DEDUP_REMOVED lines=9> */
.L_x_259:
[----:B------:R-:W-:Y:S05]  /*6ed0*/  BSYNC B1 ;  /* 0x0000000000017941 */ /* 0x000fea0003800000 */
.L_x_258:
        /* <DEDUP_REMOVED lines=9> */
.L_x_261:
[----:B------:R-:W-:Y:S05]  /*6f70*/  BSYNC B1 ;  /* 0x0000000000017941 */ /* 0x000fea0003800000 */
.L_x_260:
        /* <DEDUP_REMOVED lines=10> */
.L_x_263:
[----:B------:R-:W-:Y:S05]  /*7020*/  BSYNC B1 ;  /* 0x0000000000017941 */ /* 0x000fea0003800000 */
.L_x_262:
        /* <DEDUP_REMOVED lines=10> */
.L_x_265:
[----:B------:R-:W-:Y:S05]  /*70d0*/  BSYNC B1 ;  /* 0x0000000000017941 */ /* 0x000fea0003800000 */
.L_x_264:
        /* <DEDUP_REMOVED lines=9> */
.L_x_267:
[----:B------:R-:W-:Y:S05]  /*7170*/  BSYNC B1 ;  /* 0x0000000000017941 */ /* 0x000fea0003800000 */
.L_x_266:
        /* <DEDUP_REMOVED lines=9> */
.L_x_269:
[----:B------:R-:W-:Y:S05]  /*7210*/  BSYNC B1 ;  /* 0x0000000000017941 */ /* 0x000fea0003800000 */
.L_x_268:
        /* <DEDUP_REMOVED lines=10> */
.L_x_271:
[----:B------:R-:W-:Y:S05]  /*72c0*/  BSYNC B1 ;  /* 0x0000000000017941 */ /* 0x000fea0003800000 */
.L_x_270:
        /* <DEDUP_REMOVED lines=10> */
.L_x_273:
[----:B------:R-:W-:Y:S05]  /*7370*/  BSYNC B1 ;  /* 0x0000000000017941 */ /* 0x000fea0003800000 */
.L_x_272:
        /* <DEDUP_REMOVED lines=9> */
.L_x_275:
[----:B------:R-:W-:Y:S05]  /*7410*/  BSYNC B1 ;  /* 0x0000000000017941 */ /* 0x000fea0003800000 */
.L_x_274:
        /* <DEDUP_REMOVED lines=9> */
.L_x_277:
[----:B------:R-:W-:Y:S05]  /*74b0*/  BSYNC B1 ;  /* 0x0000000000017941 */ /* 0x000fea0003800000 */
.L_x_276:
        /* <DEDUP_REMOVED lines=10> */
.L_x_279:
[----:B------:R-:W-:Y:S05]  /*7560*/  BSYNC B1 ;  /* 0x0000000000017941 */ /* 0x000fea0003800000 */
.L_x_278:
        /* <DEDUP_REMOVED lines=10> */
.L_x_281:
[----:B------:R-:W-:Y:S05]  /*7610*/  BSYNC B1 ;  /* 0x0000000000017941 */ /* 0x000fea0003800000 */
.L_x_280:
[----:B01--45:R-:W-:Y:S01]  /*7620*/  HADD2.F32 R7, -RZ, R22.H0_H0 ;  /* 0x20000016ff077230 */ /* 0x033fe20000004100 */
        /* <DEDUP_REMOVED lines=8> */
.L_x_283:
[----:B------:R-:W-:Y:S05]  /*76b0*/  BSYNC B1 ;  /* 0x0000000000017941 */ /* 0x000fea0003800000 */
.L_x_282:
[----:B0----5:R-:W-:Y:S01]  /*76c0*/  HADD2.F32 R5, -RZ, R22.H0_H0 ;  /* 0x20000016ff057230 */ /* 0x021fe20000004100 */
[----:B------:R-:W-:Y:S01]  /*76d0*/  ISETP.GT.AND P0, PT, R3, 0x8, P0 ;  /* 0x000000080300780c */ /* 0x000fe20000704270 */
[----:B------:R-:W-:Y:S01]  /*76e0*/  @P1 IMAD.MOV.U32 R4, RZ, RZ, R10 ;  /* 0x000000ffff041224 */ /* 0x000fe200078e000a */
[----:B------:R-:W-:Y:S02]  /*76f0*/  BSSY B1, `(.L_x_284) ;  /* 0x0000009000017945 */ /* 0x000fe40003800000 */
[----:B------:R-:W-:-:S04]  /*7700*/  FMUL R5, R5, R152 ;  /* 0x0000009805057220 */ /* 0x000fc80000400000 */
[----:B------:R-:W-:-:S05]  /*7710*/  FFMA R5, R150, R153, R5 ;  /* 0x0000009996057223 */ /* 0x000fca0000000005 */
[----:B------:R-:W-:-:S04]  /*7720*/  F2FP.F16.F32.PACK_AB R5, RZ, R5 ;  /* 0x00000005ff05723e */ /* 0x000fc800000000ff */
[----:B------:R-:W-:Y:S01]  /*7730*/  PRMT R2, R5, 0x7610, R2 ;  /* 0x0000761005027816 */ /* 0x000fe20000000002 */
[----:B------:R-:W-:-:S05]  /*7740*/  @P1 IMAD.MOV.U32 R5, RZ, RZ, R11 ;  /* 0x000000ffff051224 */ /* 0x000fca00078e000b */
[----:B------:R0:W-:Y:S01]  /*7750*/  @P1 STG.E.U16 desc[UR36][R4.64+0x1f0], R2 ;  /* 0x0001f00204001986 */ /* 0x0001e2000c101524 */
[----:B------:R-:W-:Y:S05]  /*7760*/  @!P0 BRA `(.L_x_285) ;  /* 0x0000000000048947 */ /* 0x000fea0003800000 */
[----:B------:R4:W5:Y:S02]  /*7770*/  LDG.E.LTC128B.U16 R22, desc[UR36][R8.64+0x1f2] ;  /* 0x0001f22408167981 */ /* 0x000964000c1e1520 */
.L_x_285:
[----:B------:R-:W-:Y:S05]  /*7780*/  BSYNC B1 ;  /* 0x0000000000017941 */ /* 0x000fea0003800000 */
.L_x_284:
[----:B------:R-:W-:Y:S05]  /*7790*/  @!P0 BRA `(.L_x_286) ;  /* 0x0000002400488947 */ /* 0x000fea0003800000 */
[----:B-----5:R-:W-:-:S05]  /*77a0*/  HADD2.F32 R3, -RZ, R22.H0_H0 ;  /* 0x20000016ff037230 */ /* 0x020fca0000004100 */
[----:B------:R-:W-:-:S04]  /*77b0*/  FMUL R0, R3, R152 ;  /* 0x0000009803007220 */ /* 0x000fc80000400000 */
[----:B------:R-:W-:-:S05]  /*77c0*/  FFMA R0, R151, R153, R0 ;  /* 0x0000009997007223 */ /* 0x000fca0000000000 */
[----:B------:R-:W-:-:S05]  /*77d0*/  F2FP.F16.F32.PACK_AB R0, RZ, R0 ;  /* 0x00000000ff00723e */ /* 0x000fca00000000ff */
[----:B------:R0:W-:Y:S01]  /*77e0*/  STG.E.U16 desc[UR36][R10.64+0x1f2], R0 ;  /* 0x0001f2000a007986 */ /* 0x0001e2000c101524 */
[----:B------:R-:W-:Y:S05]  /*77f0*/  BRA `(.L_x_286) ;  /* 0x0000002400307947 */ /* 0x000fea0003800000 */
.L_x_33:
[----:B------:R-:W-:Y:S01]  /*7800*/  ISETP.GT.AND P0, PT, R0, 0x1, PT ;  /* 0x000000010000780c */ /* 0x000fe20003f04270 */
[----:B------:R-:W-:Y:S01]  /*7810*/  ULDC.64 UR4, c[0x0][0x5c0] ;  /* 0x0001700000047ab9 */ /* 0x000fe20000000a00 */
[-C--:B------:R-:W-:Y:S01]  /*7820*/  FMUL R24, R24, R153.reuse ;  /* 0x0000009918187220 */ /* 0x080fe20000400000 */
[-C--:B------:R-:W-:Y:S01]  /*7830*/  FMUL R25, R25, R153.reuse ;  /* 0x0000009919197220 */ /* 0x080fe20000400000 */
[----:B------:R-:W-:Y:S01]  /*7840*/  ISETP.GT.AND P3, PT, R3, RZ, P0 ;  /* 0x000000ff0300720c */ /* 0x000fe20000764270 */
[-C--:B------:R-:W-:Y:S01]  /*7850*/  FMUL R26, R26, R153.reuse ;  /* 0x000000991a1a7220 */ /* 0x080fe20000400000 */
[----:B------:R-:W-:Y:S01]  /*7860*/  LEA R4, P4, R6, UR4, 0x1 ;  /* 0x0000000406047c11 */ /* 0x000fe2000f8808ff */
[-C--:B------:R-:W-:Y:S01]  /*7870*/  FMUL R27, R27, R153.reuse ;  /* 0x000000991b1b7220 */ /* 0x080fe20000400000 */
[----:B------:R-:W-:Y:S01]  /*7880*/  F2FP.F16.F32.PACK_AB R24, RZ, R24 ;  /* 0x00000018ff18723e */ /* 0x000fe200000000ff */
[-C--:B------:R-:W-:Y:S01]  /*7890*/  FMUL R28, R28, R153.reuse ;  /* 0x000000991c1c7220 */ /* 0x080fe20000400000 */
[----:B------:R-:W-:Y:S01]  /*78a0*/  LEA.HI.X R5, R6, UR5, R179, 0x1, P4 ;  /* 0x0000000506057c11 */ /* 0x000fe2000a0f0cb3 */
[----:B------:R-:W-:Y:S01]  /*78b0*/  FMUL R29, R29, R153 ;  /* 0x000000991d1d7220 */ /* 0x000fe20000400000 */
[----:B------:R-:W-:Y:S01]  /*78c0*/  F2FP.F16.F32.PACK_AB R25, RZ, R25 ;  /* 0x00000019ff19723e */ /* 0x000fe200000000ff */
[-C--:B------:R-:W-:Y:S01]  /*78d0*/  FMUL R30, R30, R153.reuse ;  /* 0x000000991e1e7220 */ /* 0x080fe20000400000 */
[----:B------:R-:W-:Y:S01]  /*78e0*/  SHF.L.U64.HI R11, R10, 0x4, R11 ;  /* 0x000000040a0b7819 */ /* 0x000fe2000001020b */
[----:B------:R-:W-:Y:S01]  /*78f0*/  @P1 STG.E.U16 desc[UR36][R4.64], R24 ;  /* 0x0000001804001986 */ /* 0x000fe2000c101524 */
[----:B------:R-:W-:Y:S01]  /*7900*/  ISETP.GT.AND P1, PT, R0, 0x8, PT ;  /* 0x000000080000780c */ /* 0x000fe20003f24270 */
[-C--:B------:R-:W-:Y:S01]  /*7910*/  FMUL R31, R31, R153.reuse ;  /* 0x000000991f1f7220 */ /* 0x080fe20000400000 */
[C---:B------:R-:W-:Y:S01]  /*7920*/  ISETP.GT.AND P4, PT, R3.reuse, 0x8, P0 ;  /* 0x000000080300780c */ /* 0x040fe20000784270 */
[----:B------:R-:W-:Y:S01]  /*7930*/  @P3 STG.E.U16 desc[UR36][R4.64+0x2], R25 ;  /* 0x0000021904003986 */ /* 0x000fe2000c101524 */
[----:B------:R-:W-:Y:S01]  /*7940*/  LEA R6, P3, R10, R4, 0x4 ;  /* 0x000000040a067211 */ /* 0x000fe200078620ff */
[-C--:B------:R-:W-:Y:S01]  /*7950*/  FMUL R32, R32, R153.reuse ;  /* 0x0000009920207220 */ /* 0x080fe20000400000 */
[----:B------:R-:W-:Y:S01]  /*7960*/  ISETP.GT.AND P2, PT, R3, 0x8, P2 ;  /* 0x000000080300780c */ /* 0x000fe20001744270 */
[-C--:B------:R-:W-:Y:S01]  /*7970*/  FMUL R33, R33, R153.reuse ;  /* 0x0000009921217220 */ /* 0x080fe20000400000 */
[----:B------:R-:W-:Y:S01]  /*7980*/  ISETP.GT.AND P0, PT, R0, 0x9, PT ;  /* 0x000000090000780c */ /* 0x000fe20003f04270 */
[----:B------:R-:W-:Y:S01]  /*7990*/  IMAD.X R7, R11, 0x1, R5, P3 ;  /* 0x000000010b077824 */ /* 0x000fe200018e0605 */
[C---:B------:R-:W-:Y:S01]  /*79a0*/  ISETP.GT.AND P5, PT, R3.reuse, RZ, P1 ;  /* 0x000000ff0300720c */ /* 0x040fe20000fa4270 */
[-C--:B------:R-:W-:Y:S01]  /*79b0*/  FMUL R34, R34, R153.reuse ;  /* 0x0000009922227220 */ /* 0x080fe20000400000 */
[----:B------:R-:W-:Y:S01]  /*79c0*/  ISETP.GT.AND P3, PT, R3, RZ, P0 ;  /* 0x000000ff0300720c */ /* 0x000fe20000764270 */
[-C--:B------:R-:W-:Y:S01]  /*79d0*/  FMUL R35, R35, R153.reuse ;  /* 0x0000009923237220 */ /* 0x080fe20000400000 */
[----:B------:R-:W-:Y:S01]  /*79e0*/  F2FP.F16.F32.PACK_AB R26, RZ, R26 ;  /* 0x0000001aff1a723e */ /* 0x000fe200000000ff */
[----:B------:R-:W-:Y:S01]  /*79f0*/  FMUL R36, R36, R153 ;  /* 0x0000009924247220 */ /* 0x000fe20000400000 */
[----:B------:R-:W-:Y:S01]  /*7a00*/  F2FP.F16.F32.PACK_AB R27, RZ, R27 ;  /* 0x0000001bff1b723e */ /* 0x000fe200000000ff */
[----:B------:R-:W-:Y:S01]  /*7a10*/  FMUL R37, R37, R153 ;  /* 0x0000009925257220 */ /* 0x000fe20000400000 */
[----:B------:R-:W-:Y:S01]  /*7a20*/  F2FP.F16.F32.PACK_AB R28, RZ, R28 ;  /* 0x0000001cff1c723e */ /* 0x000fe200000000ff */
[----:B------:R-:W-:Y:S01]  /*7a30*/  @P2 STG.E.U16 desc[UR36][R6.64], R26 ;  /* 0x0000001a06002986 */ /* 0x000fe2000c101524 */
[----:B------:R-:W-:Y:S01]  /*7a40*/  F2FP.F16.F32.PACK_AB R29, RZ, R29 ;  /* 0x0000001dff1d723e */ /* 0x000fe200000000ff */
[-C--:B------:R-:W-:Y:S01]  /*7a50*/  FMUL R38, R38, R153.reuse ;  /* 0x0000009926267220 */ /* 0x080fe20000400000 */
[----:B------:R-:W-:Y:S01]  /*7a60*/  ISETP.GT.AND P2, PT, R3, 0x8, P1 ;  /* 0x000000080300780c */ /* 0x000fe20000f44270 */
[----:B------:R-:W-:Y:S01]  /*7a70*/  @P4 STG.E.U16 desc[UR36][R6.64+0x2], R27 ;  /* 0x0000021b06004986 */ /* 0x000fe2000c101524 */
[----:B------:R-:W-:Y:S01]  /*7a80*/  ISETP.GT.AND P1, PT, R0, 0x10, PT ;  /* 0x000000100000780c */ /* 0x000fe20003f24270 */
[-C--:B------:R-:W-:Y:S01]  /*7a90*/  FMUL R39, R39, R153.reuse ;  /* 0x0000009927277220 */ /* 0x080fe20000400000 */
[----:B------:R-:W-:Y:S01]  /*7aa0*/  F2FP.F16.F32.PACK_AB R30, RZ, R30 ;  /* 0x0000001eff1e723e */ /* 0x000fe200000000ff */
[----:B------:R-:W-:Y:S01]  /*7ab0*/  @P5 STG.E.U16 desc[UR36][R4.64+0x10], R28 ;  /* 0x0000101c04005986 */ /* 0x000fe2000c101524 */
[C---:B------:R-:W-:Y:S01]  /*7ac0*/  ISETP.GT.AND P4, PT, R3.reuse, RZ, P1 ;  /* 0x000000ff0300720c */ /* 0x040fe20000f84270 */
[----:B------:R-:W-:Y:S01]  /*7ad0*/  FMUL R40, R40, R153 ;  /* 0x0000009928287220 */ /* 0x000fe20000400000 */
[----:B------:R-:W-:Y:S01]  /*7ae0*/  F2FP.F16.F32.PACK_AB R31, RZ, R31 ;  /* 0x0000001fff1f723e */ /* 0x000fe200000000ff */
[----:B------:R-:W-:Y:S01]  /*7af0*/  @P3 STG.E.U16 desc[UR36][R4.64+0x12], R29 ;  /* 0x0000121d04003986 */ /* 0x000fe2000c101524 */
[----:B------:R-:W-:Y:S01]  /*7b00*/  ISETP.GT.AND P3, PT, R3, 0x8, P0 ;  /* 0x000000080300780c */ /* 0x000fe20000764270 */
[-C--:B------:R-:W-:Y:S01]  /*7b10*/  FMUL R41, R41, R153.reuse ;  /* 0x0000009929297220 */ /* 0x080fe20000400000 */
[----:B------:R-:W-:Y:S01]  /*7b20*/  ISETP.GT.AND P0, PT, R0, 0x11, PT ;  /* 0x000000110000780c */ /* 0x000fe20003f04270 */
[----:B------:R-:W-:Y:S01]  /*7b30*/  @P2 STG.E.U16 desc[UR36][R6.64+0x10], R30 ;  /* 0x0000101e06002986 */ /* 0x000fe2000c101524 */
[----:B------:R-:W-:Y:S01]  /*7b40*/  F2FP.F16.F32.PACK_AB R32, RZ, R32 ;  /* 0x00000020ff20723e */ /* 0x000fe200000000ff */
[-C--:B------:R-:W-:Y:S01]  /*7b50*/  FMUL R42, R42, R153.reuse ;  /* 0x000000992a2a7220 */ /* 0x080fe20000400000 */
[----:B------:R-:W-:Y:S01]  /*7b60*/  ISETP.GT.AND P5, PT, R3, RZ, P0 ;  /* 0x000000ff0300720c */ /* 0x000fe200007a4270 */
[-C--:B------:R-:W-:Y:S01]  /*7b70*/  FMUL R43, R43, R153.reuse ;  /* 0x000000992b2b7220 */ /* 0x080fe20000400000 */
[----:B------:R-:W-:Y:S01]  /*7b80*/  ISETP.GT.AND P2, PT, R3, 0x8, P1 ;  /* 0x000000080300780c */ /* 0x000fe20000f44270 */
[-C--:B------:R-:W-:Y:S01]  /*7b90*/  FMUL R44, R44, R153.reuse ;  /* 0x000000992c2c7220 */ /* 0x080fe20000400000 */
[----:B------:R-:W-:Y:S01]  /*7ba0*/  ISETP.GT.AND P1, PT, R0, 0x18, PT ;  /* 0x000000180000780c */ /* 0x000fe20003f24270 */
[----:B------:R-:W-:Y:S01]  /*7bb0*/  FMUL R45, R45, R153 ;  /* 0x000000992d2d7220 */ /* 0x000fe20000400000 */
[----:B------:R-:W-:Y:S01]  /*7bc0*/  F2FP.F16.F32.PACK_AB R33, RZ, R33 ;  /* 0x00000021ff21723e */ /* 0x000fe200000000ff */
[----:B------:R-:W-:Y:S01]  /*7bd0*/  @P3 STG.E.U16 desc[UR36][R6.64+0x12], R31 ;  /* 0x0000121f06003986 */ /* 0x000fe2000c101524 */
[C---:B------:R-:W-:Y:S01]  /*7be0*/  ISETP.GT.AND P3, PT, R3.reuse, 0x8, P0 ;  /* 0x000000080300780c */ /* 0x040fe20000764270 */
[-C--:B------:R-:W-:Y:S01]  /*7bf0*/  FMUL R46, R46, R153.reuse ;  /* 0x000000992e2e7220 */ /* 0x080fe20000400000 */
[----:B------:R-:W-:Y:S01]  /*7c00*/  ISETP.GT.AND P0, PT, R0, 0x19, PT ;  /* 0x000000190000780c */ /* 0x000fe20003f04270 */
[----:B------:R-:W-:Y:S01]  /*7c10*/  @P4 STG.E.U16 desc[UR36][R4.64+0x20], R32 ;  /* 0x0000202004004986 */ /* 0x000fe2000c101524 */
[----:B------:R-:W-:Y:S01]  /*7c20*/  ISETP.GT.AND P4, PT, R3, RZ, P1 ;  /* 0x000000ff0300720c */ /* 0x000fe20000f84270 */
[-C--:B------:R-:W-:Y:S01]  /*7c30*/  FMUL R47, R47, R153.reuse ;  /* 0x000000992f2f7220 */ /* 0x080fe20000400000 */
[----:B------:R-:W-:Y:S01]  /*7c40*/  F2FP.F16.F32.PACK_AB R34, RZ, R34 ;  /* 0x00000022ff22723e */ /* 0x000fe200000000ff */
[----:B------:R-:W-:Y:S01]  /*7c50*/  @P5 STG.E.U16 desc[UR36][R4.64+0x22], R33 ;  /* 0x0000222104005986 */ /* 0x000fe2000c101524 */
[----:B------:R-:W-:Y:S01]  /*7c60*/  ISETP.GT.AND P5, PT, R3, RZ, P0 ;  /* 0x000000ff0300720c */ /* 0x000fe200007a4270 */
[----:B------:R-:W-:Y:S01]  /*7c70*/  FMUL R48, R48, R153 ;  /* 0x0000009930307220 */ /* 0x000fe20000400000 */
[----:B------:R-:W-:Y:S01]  /*7c80*/  F2FP.F16.F32.PACK_AB R35, RZ, R35 ;  /* 0x00000023ff23723e */ /* 0x000fe200000000ff */
[----:B------:R-:W-:Y:S01]  /*7c90*/  @P2 STG.E.U16 desc[UR36][R6.64+0x20], R34 ;  /* 0x0000202206002986 */ /* 0x000fe2000c101524 */
[----:B------:R-:W-:Y:S01]  /*7ca0*/  F2FP.F16.F32.PACK_AB R36, RZ, R36 ;  /* 0x00000024ff24723e */ /* 0x000fe200000000ff */
[-C--:B------:R-:W-:Y:S01]  /*7cb0*/  FMUL R49, R49, R153.reuse ;  /* 0x0000009931317220 */ /* 0x080fe20000400000 */
[C---:B------:R-:W-:Y:S01]  /*7cc0*/  ISETP.GT.AND P2, PT, R3.reuse, 0x8, P1 ;  /* 0x000000080300780c */ /* 0x040fe20000f44270 */
[----:B------:R-:W-:Y:S01]  /*7cd0*/  @P3 STG.E.U16 desc[UR36][R6.64+0x22], R35 ;  /* 0x0000222306003986 */ /* 0x000fe2000c101524 */
[----:B------:R-:W-:Y:S01]  /*7ce0*/  ISETP.GT.AND P1, PT, R0, 0x20, PT ;  /* 0x000000200000780c */ /* 0x000fe20003f24270 */
[----:B------:R-:W-:Y:S01]  /*7cf0*/  FMUL R50, R50, R153 ;  /* 0x0000009932327220 */ /* 0x000fe20000400000 */
[----:B------:R-:W-:Y:S01]  /*7d00*/  F2FP.F16.F32.PACK_AB R37, RZ, R37 ;  /* 0x00000025ff25723e */ /* 0x000fe200000000ff */
[----:B------:R-:W-:Y:S01]  /*7d10*/  @P4 STG.E.U16 desc[UR36][R4.64+0x30], R36 ;  /* 0x0000302404004986 */ /* 0x000fe2000c101524 */
[----:B------:R-:W-:Y:S01]  /*7d20*/  ISETP.GT.AND P3, PT, R3, 0x8, P0 ;  /* 0x000000080300780c */ /* 0x000fe20000764270 */
[-C--:B------:R-:W-:Y:S01]  /*7d30*/  FMUL R51, R51, R153.reuse ;  /* 0x0000009933337220 */ /* 0x080fe20000400000 */
[----:B------:R-:W-:Y:S01]  /*7d40*/  ISETP.GT.AND P0, PT, R0, 0x21, PT ;  /* 0x000000210000780c */ /* 0x000fe20003f04270 */
[----:B------:R-:W-:Y:S01]  /*7d50*/  @P5 STG.E.U16 desc[UR36][R4.64+0x32], R37 ;  /* 0x0000322504005986 */ /* 0x000fe2000c101524 */
[----:B------:R-:W-:Y:S01]  /*7d60*/  ISETP.GT.AND P4, PT, R3, RZ, P1 ;  /* 0x000000ff0300720c */ /* 0x000fe20000f84270 */
[-C--:B------:R-:W-:Y:S01]  /*7d70*/  FMUL R52, R52, R153.reuse ;  /* 0x0000009934347220 */ /* 0x080fe20000400000 */
[----:B------:R-:W-:Y:S01]  /*7d80*/  F2FP.F16.F32.PACK_AB R38, RZ, R38 ;  /* 0x00000026ff26723e */ /* 0x000fe200000000ff */
[-C--:B------:R-:W-:Y:S01]  /*7d90*/  FMUL R53, R53, R153.reuse ;  /* 0x0000009935357220 */ /* 0x080fe20000400000 */
        /* <DEDUP_REMOVED lines=325> */
[----:B------:R-:W-:Y:S01]  /*91f0*/  FMUL R151, R151, R153 ;  /* 0x0000009997977220 */ /* 0x000fe20000400000 */
[----:B------:R-:W-:Y:S01]  /*9200*/  ISETP.GT.AND P2, PT, R3, 0x8, P1 ;  /* 0x000000080300780c */ /* 0x000fe20000f44270 */
[----:B------:R-:W-:Y:S01]  /*9210*/  @P3 STG.E.U16 desc[UR36][R6.64+0x132], R103 ;  /* 0x0001326706003986 */ /* 0x000fe2000c101524 */
[----:B------:R-:W-:-:S02]  /*9220*/  ISETP.GT.AND P1, PT, R0, 0xa8, PT ;  /* 0x000000a80000780c */ /* 0x000fc40003f24270 */
[----:B------:R-:W-:Y:S01]  /*9230*/  F2FP.F16.F32.PACK_AB R105, RZ, R105 ;  /* 0x00000069ff69723e */ /* 0x000fe200000000ff */
[----:B------:R-:W-:Y:S01]  /*9240*/  @P4 STG.E.U16 desc[UR36][R4.64+0x140], R104 ;  /* 0x0001406804004986 */ /* 0x000fe2000c101524 */
[C---:B------:R-:W-:Y:S02]  /*9250*/  ISETP.GT.AND P3, PT, R3.reuse, 0x8, P0 ;  /* 0x000000080300780c */ /* 0x040fe40000764270 */
[----:B------:R-:W-:Y:S01]  /*9260*/  ISETP.GT.AND P0, PT, R0, 0xa9, PT ;  /* 0x000000a90000780c */ /* 0x000fe20003f04270 */
[----:B------:R-:W-:Y:S01]  /*9270*/  @P5 STG.E.U16 desc[UR36][R4.64+0x142], R105 ;  /* 0x0001426904005986 */ /* 0x000fe2000c101524 */
[C---:B------:R-:W-:Y:S02]  /*9280*/  ISETP.GT.AND P4, PT, R3.reuse, RZ, P1 ;  /* 0x000000ff0300720c */ /* 0x040fe40000f84270 */
[----:B------:R-:W-:Y:S02]  /*9290*/  F2FP.F16.F32.PACK_AB R106, RZ, R106 ;  /* 0x0000006aff6a723e */ /* 0x000fe400000000ff */
[----:B------:R-:W-:-:S02]  /*92a0*/  ISETP.GT.AND P5, PT, R3, RZ, P0 ;  /* 0x000000ff0300720c */ /* 0x000fc400007a4270 */
[----:B------:R-:W-:Y:S01]  /*92b0*/  F2FP.F16.F32.PACK_AB R107, RZ, R107 ;  /* 0x0000006bff6b723e */ /* 0x000fe200000000ff */
[----:B------:R-:W-:Y:S01]  /*92c0*/  @P2 STG.E.U16 desc[UR36][R6.64+0x140], R106 ;  /* 0x0001406a06002986 */ /* 0x000fe2000c101524 */
[----:B------:R-:W-:Y:S02]  /*92d0*/  F2FP.F16.F32.PACK_AB R108, RZ, R108 ;  /* 0x0000006cff6c723e */ /* 0x000fe400000000ff */
[C---:B------:R-:W-:Y:S01]  /*92e0*/  ISETP.GT.AND P2, PT, R3.reuse, 0x8, P1 ;  /* 0x000000080300780c */ /* 0x040fe20000f44270 */
[----:B------:R-:W-:Y:S01]  /*92f0*/  @P3 STG.E.U16 desc[UR36][R6.64+0x142], R107 ;  /* 0x0001426b06003986 */ /* 0x000fe2000c101524 */
[----:B------:R-:W-:Y:S02]  /*9300*/  ISETP.GT.AND P1, PT, R0, 0xb0, PT ;  /* 0x000000b00000780c */ /* 0x000fe40003f24270 */
[----:B------:R-:W-:Y:S01]  /*9310*/  F2FP.F16.F32.PACK_AB R109, RZ, R109 ;  /* 0x0000006dff6d723e */ /* 0x000fe200000000ff */
[----:B------:R-:W-:Y:S01]  /*9320*/  @P4 STG.E.U16 desc[UR36][R4.64+0x150], R108 ;  /* 0x0001506c04004986 */ /* 0x000fe2000c101524 */
[----:B------:R-:W-:-:S02]  /*9330*/  ISETP.GT.AND P3, PT, R3, 0x8, P0 ;  /* 0x000000080300780c */ /* 0x000fc40000764270 */
[----:B------:R-:W-:Y:S01]  /*9340*/  ISETP.GT.AND P0, PT, R0, 0xb1, PT ;  /* 0x000000b10000780c */ /* 0x000fe20003f04270 */
[----:B------:R-:W-:Y:S01]  /*9350*/  @P5 STG.E.U16 desc[UR36][R4.64+0x152], R109 ;  /* 0x0001526d04005986 */ /* 0x000fe2000c101524 */
[C---:B------:R-:W-:Y:S02]  /*9360*/  ISETP.GT.AND P4, PT, R3.reuse, RZ, P1 ;  /* 0x000000ff0300720c */ /* 0x040fe40000f84270 */
[----:B------:R-:W-:Y:S02]  /*9370*/  F2FP.F16.F32.PACK_AB R110, RZ, R110 ;  /* 0x0000006eff6e723e */ /* 0x000fe400000000ff */
[----:B------:R-:W-:Y:S02]  /*9380*/  ISETP.GT.AND P5, PT, R3, RZ, P0 ;  /* 0x000000ff0300720c */ /* 0x000fe400007a4270 */
[----:B------:R-:W-:Y:S01]  /*9390*/  F2FP.F16.F32.PACK_AB R111, RZ, R111 ;  /* 0x0000006fff6f723e */ /* 0x000fe200000000ff */
[----:B------:R-:W-:Y:S01]  /*93a0*/  @P2 STG.E.U16 desc[UR36][R6.64+0x150], R110 ;  /* 0x0001506e06002986 */ /* 0x000fe2000c101524 */
[----:B------:R-:W-:-:S02]  /*93b0*/  F2FP.F16.F32.PACK_AB R112, RZ, R112 ;  /* 0x00000070ff70723e */ /* 0x000fc400000000ff */
[C---:B------:R-:W-:Y:S01]  /*93c0*/  ISETP.GT.AND P2, PT, R3.reuse, 0x8, P1 ;  /* 0x000000080300780c */ /* 0x040fe20000f44270 */
[----:B------:R-:W-:Y:S01]  /*93d0*/  @P3 STG.E.U16 desc[UR36][R6.64+0x152], R111 ;  /* 0x0001526f06003986 */ /* 0x000fe2000c101524 */
[C---:B------:R-:W-:Y:S02]  /*93e0*/  ISETP.GT.AND P1, PT, R0.reuse, 0xb8, PT ;  /* 0x000000b80000780c */ /* 0x040fe40003f24270 */
[----:B------:R-:W-:Y:S01]  /*93f0*/  F2FP.F16.F32.PACK_AB R113, RZ, R113 ;  /* 0x00000071ff71723e */ /* 0x000fe200000000ff */
[----:B------:R-:W-:Y:S01]  /*9400*/  @P4 STG.E.U16 desc[UR36][R4.64+0x160], R112 ;  /* 0x0001607004004986 */ /* 0x000fe2000c101524 */
[C---:B------:R-:W-:Y:S02]  /*9410*/  ISETP.GT.AND P3, PT, R3.reuse, 0x8, P0 ;  /* 0x000000080300780c */ /* 0x040fe40000764270 */
[----:B------:R-:W-:Y:S01]  /*9420*/  ISETP.GT.AND P0, PT, R0, 0xb9, PT ;  /* 0x000000b90000780c */ /* 0x000fe20003f04270 */
[----:B------:R-:W-:Y:S01]  /*9430*/  @P5 STG.E.U16 desc[UR36][R4.64+0x162], R113 ;  /* 0x0001627104005986 */ /* 0x000fe2000c101524 */
[----:B------:R-:W-:-:S02]  /*9440*/  ISETP.GT.AND P4, PT, R3, RZ, P1 ;  /* 0x000000ff0300720c */ /* 0x000fc40000f84270 */
[----:B------:R-:W-:Y:S02]  /*9450*/  F2FP.F16.F32.PACK_AB R114, RZ, R114 ;  /* 0x00000072ff72723e */ /* 0x000fe400000000ff */
[C---:B------:R-:W-:Y:S02]  /*9460*/  ISETP.GT.AND P5, PT, R3.reuse, RZ, P0 ;  /* 0x000000ff0300720c */ /* 0x040fe400007a4270 */
[----:B------:R-:W-:Y:S01]  /*9470*/  F2FP.F16.F32.PACK_AB R115, RZ, R115 ;  /* 0x00000073ff73723e */ /* 0x000fe200000000ff */
[----:B------:R-:W-:Y:S01]  /*9480*/  @P2 STG.E.U16 desc[UR36][R6.64+0x160], R114 ;  /* 0x0001607206002986 */ /* 0x000fe2000c101524 */
[----:B------:R-:W-:Y:S02]  /*9490*/  F2FP.F16.F32.PACK_AB R116, RZ, R116 ;  /* 0x00000074ff74723e */ /* 0x000fe400000000ff */
        /* <DEDUP_REMOVED lines=65> */
[----:B------:R-:W-:Y:S02]  /*98b0*/  ISETP.GT.AND P5, PT, R3, RZ, P0 ;  /* 0x000000ff0300720c */ /* 0x000fe400007a4270 */
[----:B------:R-:W-:Y:S02]  /*98c0*/  F2FP.F16.F32.PACK_AB R134, RZ, R134 ;  /* 0x00000086ff86723e */ /* 0x000fe400000000ff */
[----:B------:R-:W-:Y:S02]  /*98d0*/  F2FP.F16.F32.PACK_AB R135, RZ, R135 ;  /* 0x00000087ff87723e */ /* 0x000fe400000000ff */
[----:B------:R-:W-:Y:S01]  /*98e0*/  F2FP.F16.F32.PACK_AB R136, RZ, R136 ;  /* 0x00000088ff88723e */ /* 0x000fe200000000ff */
[----:B------:R-:W-:Y:S01]  /*98f0*/  @P2 STG.E.U16 desc[UR36][R6.64+0x1b0], R134 ;  /* 0x0001b08606002986 */ /* 0x000fe2000c101524 */
[----:B------:R-:W-:-:S02]  /*9900*/  F2FP.F16.F32.PACK_AB R137, RZ, R137 ;  /* 0x00000089ff89723e */ /* 0x000fc400000000ff */
[C---:B------:R-:W-:Y:S01]  /*9910*/  ISETP.GT.AND P1, PT, R3.reuse, 0x8, P1 ;  /* 0x000000080300780c */ /* 0x040fe20000f24270 */
[----:B------:R-:W-:Y:S01]  /*9920*/  @P3 STG.E.U16 desc[UR36][R6.64+0x1b2], R135 ;  /* 0x0001b28706003986 */ /* 0x000fe2000c101524 */
[C---:B------:R-:W-:Y:S02]  /*9930*/  ISETP.GT.AND P2, PT, R3.reuse, 0x8, P0 ;  /* 0x000000080300780c */ /* 0x040fe40000744270 */
[C---:B------:R-:W-:Y:S01]  /*9940*/  ISETP.GT.AND P0, PT, R0.reuse, 0xe9, PT ;  /* 0x000000e90000780c */ /* 0x040fe20003f04270 */
[----:B------:R-:W-:Y:S01]  /*9950*/  @P4 STG.E.U16 desc[UR36][R4.64+0x1c0], R136 ;  /* 0x0001c08804004986 */ /* 0x000fe2000c101524 */
[----:B------:R-:W-:Y:S02]  /*9960*/  ISETP.GT.AND P4, PT, R0, 0xe8, PT ;  /* 0x000000e80000780c */ /* 0x000fe40003f84270 */
[----:B------:R-:W-:Y:S01]  /*9970*/  F2FP.F16.F32.PACK_AB R138, RZ, R138 ;  /* 0x0000008aff8a723e */ /* 0x000fe200000000ff */
[----:B------:R-:W-:Y:S01]  /*9980*/  @P5 STG.E.U16 desc[UR36][R4.64+0x1c2], R137 ;  /* 0x0001c28904005986 */ /* 0x000fe2000c101524 */
[----:B------:R-:W-:-:S02]  /*9990*/  ISETP.GT.AND P5, PT, R3, RZ, P4 ;  /* 0x000000ff0300720c */ /* 0x000fc400027a4270 */
[----:B------:R-:W-:Y:S01]  /*99a0*/  F2FP.F16.F32.PACK_AB R139, RZ, R139 ;  /* 0x0000008bff8b723e */ /* 0x000fe200000000ff */
[----:B------:R-:W-:Y:S01]  /*99b0*/  @P1 STG.E.U16 desc[UR36][R6.64+0x1c0], R138 ;  /* 0x0001c08a06001986 */ /* 0x000fe2000c101524 */
[----:B------:R-:W-:Y:S02]  /*99c0*/  F2FP.F16.F32.PACK_AB R140, RZ, R140 ;  /* 0x0000008cff8c723e */ /* 0x000fe400000000ff */
[C---:B------:R-:W-:Y:S01]  /*99d0*/  ISETP.GT.AND P3, PT, R3.reuse, RZ, P0 ;  /* 0x000000ff0300720c */ /* 0x040fe20000764270 */
[----:B------:R-:W-:Y:S01]  /*99e0*/  @P2 STG.E.U16 desc[UR36][R6.64+0x1c2], R139 ;  /* 0x0001c28b06002986 */ /* 0x000fe2000c101524 */
[C---:B------:R-:W-:Y:S02]  /*99f0*/  ISETP.GT.AND P4, PT, R3.reuse, 0x8, P4 ;  /* 0x000000080300780c */ /* 0x040fe40002784270 */
[----:B------:R-:W-:Y:S02]  /*9a00*/  F2FP.F16.F32.PACK_AB R141, RZ, R141 ;  /* 0x0000008dff8d723e */ /* 0x000fe400000000ff */
[----:B------:R-:W-:Y:S01]  /*9a10*/  F2FP.F16.F32.PACK_AB R142, RZ, R142 ;  /* 0x0000008eff8e723e */ /* 0x000fe200000000ff */
[----:B------:R-:W-:Y:S01]  /*9a20*/  @P5 STG.E.U16 desc[UR36][R4.64+0x1d0], R140 ;  /* 0x0001d08c04005986 */ /* 0x000fe2000c101524 */
[----:B------:R-:W-:-:S02]  /*9a30*/  ISETP.GT.AND P5, PT, R3, 0x8, P0 ;  /* 0x000000080300780c */ /* 0x000fc400007a4270 */
[----:B------:R-:W-:Y:S02]  /*9a40*/  F2FP.F16.F32.PACK_AB R143, RZ, R143 ;  /* 0x0000008fff8f723e */ /* 0x000fe400000000ff */
[C---:B------:R-:W-:Y:S01]  /*9a50*/  ISETP.GT.AND P0, PT, R0.reuse, 0xf1, PT ;  /* 0x000000f10000780c */ /* 0x040fe20003f04270 */
[----:B------:R-:W-:Y:S01]  /*9a60*/  @P3 STG.E.U16 desc[UR36][R4.64+0x1d2], R141 ;  /* 0x0001d28d04003986 */ /* 0x000fe2000c101524 */
[----:B------:R-:W-:Y:S02]  /*9a70*/  ISETP.GT.AND P3, PT, R0, 0xf0, PT ;  /* 0x000000f00000780c */ /* 0x000fe40003f64270 */
[----:B------:R-:W-:Y:S01]  /*9a80*/  F2FP.F16.F32.PACK_AB R144, RZ, R144 ;  /* 0x00000090ff90723e */ /* 0x000fe200000000ff */
[----:B------:R-:W-:Y:S01]  /*9a90*/  @P4 STG.E.U16 desc[UR36][R6.64+0x1d0], R142 ;  /* 0x0001d08e06004986 */ /* 0x000fe2000c101524 */
[C---:B------:R-:W-:Y:S02]  /*9aa0*/  ISETP.GT.AND P4, PT, R3.reuse, RZ, P3 ;  /* 0x000000ff0300720c */ /* 0x040fe40001f84270 */
[C---:B------:R-:W-:Y:S01]  /*9ab0*/  ISETP.GT.AND P3, PT, R3.reuse, 0x8, P3 ;  /* 0x000000080300780c */ /* 0x040fe20001f64270 */
[----:B------:R-:W-:Y:S01]  /*9ac0*/  @P5 STG.E.U16 desc[UR36][R6.64+0x1d2], R143 ;  /* 0x0001d28f06005986 */ /* 0x000fe2000c101524 */
[----:B------:R-:W-:-:S02]  /*9ad0*/  ISETP.GT.AND P5, PT, R3, RZ, P0 ;  /* 0x000000ff0300720c */ /* 0x000fc400007a4270 */
[----:B------:R-:W-:Y:S02]  /*9ae0*/  F2FP.F16.F32.PACK_AB R145, RZ, R145 ;  /* 0x00000091ff91723e */ /* 0x000fe400000000ff */
[C---:B------:R-:W-:Y:S02]  /*9af0*/  ISETP.GT.AND P0, PT, R3.reuse, 0x8, P0 ;  /* 0x000000080300780c */ /* 0x040fe40000704270 */
[C---:B------:R-:W-:Y:S02]  /*9b00*/  ISETP.GT.AND P1, PT, R0.reuse, 0xf9, PT ;  /* 0x000000f90000780c */ /* 0x040fe40003f24270 */
[----:B------:R-:W-:Y:S01]  /*9b10*/  ISETP.GT.AND P2, PT, R0, 0xf8, PT ;  /* 0x000000f80000780c */ /* 0x000fe20003f44270 */
[----:B------:R-:W-:Y:S01]  /*9b20*/  @P4 STG.E.U16 desc[UR36][R4.64+0x1e0], R144 ;  /* 0x0001e09004004986 */ /* 0x000fe2000c101524 */
[C---:B------:R-:W-:Y:S01]  /*9b30*/  ISETP.GT.AND P4, PT, R3.reuse, RZ, P1 ;  /* 0x000000ff0300720c */ /* 0x040fe20000f84270 */
[----:B------:R-:W-:Y:S01]  /*9b40*/  @P3 IMAD.MOV.U32 R2, RZ, RZ, R6 ;  /* 0x000000ffff023224 */ /* 0x000fe200078e0006 */
[C---:B------:R-:W-:Y:S01]  /*9b50*/  ISETP.GT.AND P1, PT, R3.reuse, 0x8, P1 ;  /* 0x000000080300780c */ /* 0x040fe20000f24270 */
[----:B------:R-:W-:Y:S01]  /*9b60*/  @P5 STG.E.U16 desc[UR36][R4.64+0x1e2], R145 ;  /* 0x0001e29104005986 */ /* 0x000fe2000c101524 */
[----:B------:R-:W-:-:S02]  /*9b70*/  ISETP.GT.AND P5, PT, R3, RZ, P2 ;  /* 0x000000ff0300720c */ /* 0x000fc400017a4270 */
[----:B------:R-:W-:Y:S01]  /*9b80*/  ISETP.GT.AND P2, PT, R3, 0x8, P2 ;  /* 0x000000080300780c */ /* 0x000fe20001744270 */
[----:B------:R-:W-:Y:S01]  /*9b90*/  @P3 IMAD.MOV.U32 R3, RZ, RZ, R7 ;  /* 0x000000ffff033224 */ /* 0x000fe200078e0007 */
[----:B------:R-:W-:Y:S02]  /*9ba0*/  F2FP.F16.F32.PACK_AB R146, RZ, R146 ;  /* 0x00000092ff92723e */ /* 0x000fe400000000ff */
[----:B------:R-:W-:Y:S02]  /*9bb0*/  F2FP.F16.F32.PACK_AB R147, RZ, R147 ;  /* 0x00000093ff93723e */ /* 0x000fe400000000ff */
[----:B------:R-:W-:Y:S01]  /*9bc0*/  F2FP.F16.F32.PACK_AB R148, RZ, R148 ;  /* 0x00000094ff94723e */ /* 0x000fe200000000ff */
[----:B------:R0:W-:Y:S01]  /*9bd0*/  @P3 STG.E.U16 desc[UR36][R2.64+0x1e0], R146 ;  /* 0x0001e09202003986 */ /* 0x0001e2000c101524 */
[----:B------:R-:W-:Y:S02]  /*9be0*/  F2FP.F16.F32.PACK_AB R149, RZ, R149 ;  /* 0x00000095ff95723e */ /* 0x000fe400000000ff */
[----:B------:R-:W-:-:S02]  /*9bf0*/  F2FP.F16.F32.PACK_AB R150, RZ, R150 ;  /* 0x00000096ff96723e */ /* 0x000fc400000000ff */
[----:B------:R-:W-:Y:S01]  /*9c00*/  F2FP.F16.F32.PACK_AB R151, RZ, R151 ;  /* 0x00000097ff97723e */ /* 0x000fe200000000ff */
[----:B0-----:R-:W-:Y:S02]  /*9c10*/  @P0 IMAD.MOV.U32 R2, RZ, RZ, R6 ;  /* 0x000000ffff020224 */ /* 0x001fe400078e0006 */
[----:B------:R-:W-:-:S05]  /*9c20*/  @P0 IMAD.MOV.U32 R3, RZ, RZ, R7 ;  /* 0x000000ffff030224 */ /* 0x000fca00078e0007 */
[----:B------:R0:W-:Y:S02]  /*9c30*/  @P0 STG.E.U16 desc[UR36][R2.64+0x1e2], R147 ;  /* 0x0001e29302000986 */ /* 0x0001e4000c101524 */
[----:B0-----:R-:W-:Y:S02]  /*9c40*/  @P5 IMAD.MOV.U32 R2, RZ, RZ, R4 ;  /* 0x000000ffff025224 */ /* 0x001fe400078e0004 */
[----:B------:R-:W-:-:S05]  /*9c50*/  @P5 IMAD.MOV.U32 R3, RZ, RZ, R5 ;  /* 0x000000ffff035224 */ /* 0x000fca00078e0005 */
[----:B------:R0:W-:Y:S04]  /*9c60*/  @P5 STG.E.U16 desc[UR36][R2.64+0x1f0], R148 ;  /* 0x0001f09402005986 */ /* 0x0001e8000c101524 */
[----:B------:R1:W-:Y:S01]  /*9c70*/  @P4 STG.E.U16 desc[UR36][R4.64+0x1f2], R149 ;  /* 0x0001f29504004986 */ /* 0x0003e2000c101524 */
[----:B0-----:R-:W-:Y:S02]  /*9c80*/  @P2 IMAD.MOV.U32 R2, RZ, RZ, R6 ;  /* 0x000000ffff022224 */ /* 0x001fe400078e0006 */
[----:B------:R-:W-:-:S05]  /*9c90*/  @P2 IMAD.MOV.U32 R3, RZ, RZ, R7 ;  /* 0x000000ffff032224 */ /* 0x000fca00078e0007 */
[----:B------:R1:W-:Y:S04]  /*9ca0*/  @P2 STG.E.U16 desc[UR36][R2.64+0x1f0], R150 ;  /* 0x0001f09602002986 */ /* 0x0003e8000c101524 */
[----:B------:R1:W-:Y:S02]  /*9cb0*/  @P1 STG.E.U16 desc[UR36][R6.64+0x1f2], R151 ;  /* 0x0001f29706001986 */ /* 0x0003e4000c101524 */
.L_x_286:
[----:B------:R-:W-:Y:S05]  /*9cc0*/  BSYNC B0 ;  /* 0x0000000000007941 */ /* 0x000fea0003800000 */
.L_x_32:
[----:B01----:R-:W2:Y:S01]  /*9cd0*/  LDL.64 R2, [R1] ;  /* 0x0000000001027983 */ /* 0x003ea20000100a00 */
[----:B------:R-:W-:Y:S01]  /*9ce0*/  ULDC.64 UR4, c[0x0][0x650] ;  /* 0x0001940000047ab9 */ /* 0x000fe20000000a00 */
[----:B------:R0:W-:Y:S01]  /*9cf0*/  SYNCS.ARRIVE.TRANS64.A1T0 RZ, [R160+UR45], RZ ;  /* 0x000000ffa0ff79a7 */ /* 0x0001e2000810002d */
[----:B------:R-:W-:Y:S01]  /*9d00*/  PRMT R0, RZ, 0x7610, R0 ;  /* 0x00007610ff007816 */ /* 0x000fe20000000000 */
[----:B------:R-:W-:Y:S02]  /*9d10*/  IMAD.MOV.U32 R19, RZ, RZ, -0x1 ;  /* 0xffffffffff137424 */ /* 0x000fe400078e00ff */
[----:B-----5:R-:W-:Y:S01]  /*9d20*/  IMAD.MOV.U32 R22, RZ, RZ, -0x1 ;  /* 0xffffffffff167424 */ /* 0x020fe200078e00ff */
[----:B--2---:R-:W-:-:S04]  /*9d30*/  LEA R18, P0, R2, R18, 0x1 ;  /* 0x0000001202127211 */ /* 0x004fc800078008ff */
[----:B------:R-:W-:Y:S01]  /*9d40*/  LEA.HI.X R17, R2, R17, R23, 0x1, P0 ;  /* 0x0000001102117211 */ /* 0x000fe200000f0c17 */
[----:B------:R-:W-:Y:S01]  /*9d50*/  IMAD.MOV.U32 R2, RZ, RZ, -0x1 ;  /* 0xffffffffff027424 */ /* 0x000fe200078e00ff */
[----:B------:R-:W-:-:S04]  /*9d60*/  ISETP.GE.U32.AND P0, PT, R18, UR4, PT ;  /* 0x0000000412007c0c */ /* 0x000fc8000bf06070 */
[----:B------:R-:W-:-:S13]  /*9d70*/  ISETP.GE.U32.AND.EX P0, PT, R17, UR5, PT, P0 ;  /* 0x0000000511007c0c */ /* 0x000fda000bf06100 */
[----:B0-----:R-:W-:Y:S05]  /*9d80*/  @P0 BRA `(.L_x_287) ;  /* 0x0000000400700947 */ /* 0x001fea0003800000 */
[----:B------:R-:W0:Y:S01]  /*9d90*/  S2R R10, SR_CTAID.X ;  /* 0x00000000000a7919 */ /* 0x000e220000002500 */
[----:B---34-:R-:W1:Y:S01]  /*9da0*/  LDC.64 R8, c[0x0][0x628] ;  /* 0x00018a00ff087b82 */ /* 0x018e620000000a00 */
[----:B------:R-:W-:Y:S01]  /*9db0*/  ULDC UR4, c[0x0][0x150] ;  /* 0x0000540000047ab9 */ /* 0x000fe20000000800 */
[----:B------:R-:W-:Y:S01]  /*9dc0*/  IMAD.MOV.U32 R6, RZ, RZ, R18 ;  /* 0x000000ffff067224 */ /* 0x000fe200078e0012 */
[----:B------:R-:W2:Y:S01]  /*9dd0*/  S2R R20, SR_CTAID.Y ;  /* 0x0000000000147919 */ /* 0x000ea20000002600 */
[----:B------:R-:W-:-:S04]  /*9de0*/  IMAD.MOV.U32 R7, RZ, RZ, R17 ;  /* 0x000000ffff077224 */ /* 0x000fc800078e0011 */
[----:B------:R-:W3:Y:S08]  /*9df0*/  LDC R15, c[0x0][0x144] ;  /* 0x00005100ff0f7b82 */ /* 0x000ef00000000800 */
[----:B------:R-:W4:Y:S08]  /*9e00*/  LDC R0, c[0x0][0x630] ;  /* 0x00018c00ff007b82 */ /* 0x000f300000000800 */
[----:B------:R-:W2:Y:S01]  /*9e10*/  LDC.64 R12, c[0x0][0x620] ;  /* 0x00018800ff0c7b82 */ /* 0x000ea20000000a00 */
[----:B-1----:R-:W-:-:S04]  /*9e20*/  ISETP.NE.U32.AND P0, PT, R8, RZ, PT ;  /* 0x000000ff0800720c */ /* 0x002fc80003f05070 */
[----:B------:R-:W-:Y:S02]  /*9e30*/  ISETP.NE.AND.EX P0, PT, R9, RZ, PT, P0 ;  /* 0x000000ff0900720c */ /* 0x000fe40003f05300 */
[----:B0-----:R-:W-:-:S05]  /*9e40*/  I2FP.F32.U32 R2, R10 ;  /* 0x0000000a00027245 */ /* 0x001fca0000201000 */
[----:B------:R-:W-:-:S04]  /*9e50*/  FMUL R2, R2, UR4 ;  /* 0x0000000402027c20 */ /* 0x000fc80008400000 */
[----:B------:R0:W1:Y:S02]  /*9e60*/  F2I.U32.TRUNC.NTZ R14, R2 ;  /* 0x00000002000e7305 */ /* 0x000064000020f000 */
[----:B---34-:R-:W-:Y:S05]  /*9e70*/  @!P0 BRA `(.L_x_288) ;  /* 0x0000000000288947 */ /* 0x018fea0003800000 */
[----:B------:R-:W3:Y:S02]  /*9e80*/  LDC R3, c[0x0][0x634] ;  /* 0x00018d00ff037b82 */ /* 0x000ee40000000800 */
[----:B---3--:R-:W-:-:S05]  /*9e90*/  IADD3 R7, P0, R18, R3, RZ ;  /* 0x0000000312077210 */ /* 0x008fca0007f1e0ff */
[----:B------:R-:W-:-:S04]  /*9ea0*/  IMAD.X R11, RZ, RZ, R17, P0 ;  /* 0x000000ffff0b7224 */ /* 0x000fc800000e0611 */
[----:B0-----:R-:W-:-:S04]  /*9eb0*/  IMAD.WIDE.U32 R2, R11, R8, RZ ;  /* 0x000000080b027225 */ /* 0x001fc800078e00ff */
[----:B------:R-:W-:-:S04]  /*9ec0*/  IMAD.WIDE.U32 R4, P0, R7, R9, R2 ;  /* 0x0000000907047225 */ /* 0x000fc80007800002 */
[----:B------:R-:W-:-:S04]  /*9ed0*/  IMAD.WIDE.U32 R2, R7, R8, RZ ;  /* 0x0000000807027225 */ /* 0x000fc800078e00ff */
[----:B------:R-:W-:Y:S01]  /*9ee0*/  IMAD.X R7, RZ, RZ, RZ, P0 ;  /* 0x000000ffff077224 */ /* 0x000fe200000e06ff */
[----:B------:R-:W-:Y:S01]  /*9ef0*/  IADD3 RZ, P0, R3, R4, RZ ;  /* 0x0000000403ff7210 */ /* 0x000fe20007f1e0ff */
[----:B------:R-:W-:-:S04]  /*9f00*/  IMAD.MOV.U32 R6, RZ, RZ, R5 ;  /* 0x000000ffff067224 */ /* 0x000fc800078e0005 */
[----:B------:R-:W-:-:S08]  /*9f10*/  IMAD.WIDE.U32.X R6, R11, R9, R6, P0 ;  /* 0x000000090b067225 */ /* 0x000fd000000e0406 */
.L_x_288:
[----:B------:R-:W3:Y:S01]  /*9f20*/  LDC.64 R26, c[0x0][0x640] ;  /* 0x00019000ff1a7b82 */ /* 0x000ee20000000a00 */
[-C--:B------:R-:W-:Y:S01]  /*9f30*/  SHF.R.U64 R11, R6, R0.reuse, R7 ;  /* 0x00000000060b7219 */ /* 0x080fe20000001207 */
[----:B------:R-:W-:Y:S01]  /*9f40*/  IMAD.MOV.U32 R19, RZ, RZ, R17 ;  /* 0x000000ffff137224 */ /* 0x000fe200078e0011 */
[----:B------:R-:W-:Y:S01]  /*9f50*/  SHF.R.U32.HI R0, RZ, R0, R7 ;  /* 0x00000000ff007219 */ /* 0x000fe20000011607 */
[----:B-1----:R-:W-:Y:S01]  /*9f60*/  IMAD.MOV R14, RZ, RZ, -R14 ;  /* 0x000000ffff0e7224 */ /* 0x002fe200078e0a0e */
[----:B------:R-:W-:Y:S01]  /*9f70*/  IADD3 R5, P0, RZ, -R11, RZ ;  /* 0x8000000bff057210 */ /* 0x000fe20007f1e0ff */
[----:B------:R-:W-:Y:S01]  /*9f80*/  ULDC UR4, c[0x0][0x154] ;  /* 0x0000550000047ab9 */ /* 0x000fe20000000800 */
[----:B------:R-:W-:Y:S01]  /*9f90*/  IMAD.MOV.U32 R7, RZ, RZ, 0x1 ;  /* 0x00000001ff077424 */ /* 0x000fe200078e00ff */
[----:B------:R-:W1:Y:S01]  /*9fa0*/  LDC R4, c[0x0][0x618] ;  /* 0x00018600ff047b82 */ /* 0x000e620000000800 */
[----:B------:R-:W-:Y:S02]  /*9fb0*/  IMAD R22, R15, R14, R10 ;  /* 0x0000000e0f167224 */ /* 0x000fe400078e020a */
[----:B------:R-:W-:-:S04]  /*9fc0*/  IMAD.X R3, RZ, RZ, ~R0, P0 ;  /* 0x000000ffff037224 */ /* 0x000fc800000e0e00 */
[-C--:B--2---:R-:W-:Y:S01]  /*9fd0*/  IMAD R0, R3, R12.reuse, RZ ;  /* 0x0000000c03007224 */ /* 0x084fe200078e02ff */
[----:B------:R-:W2:Y:S01]  /*9fe0*/  LDC R6, c[0x0][0x608] ;  /* 0x00018200ff067b82 */ /* 0x000ea20000000800 */
[----:B0-----:R-:W-:-:S04]  /*9ff0*/  IMAD.WIDE.U32 R2, R5, R12, R18 ;  /* 0x0000000c05027225 */ /* 0x001fc800078e0012 */
[----:B------:R-:W-:Y:S01]  /*a000*/  IMAD R5, R5, R13, R0 ;  /* 0x0000000d05057224 */ /* 0x000fe200078e0200 */
[----:B------:R-:W-:Y:S02]  /*a010*/  I2FP.F32.U32 R0, R20 ;  /* 0x0000001400007245 */ /* 0x000fe40000201000 */
[----:B------:R-:W0:Y:S01]  /*a020*/  LDC R24, c[0x0][0x658] ;  /* 0x00019600ff187b82 */ /* 0x000e220000000800 */
[----:B------:R-:W-:Y:S01]  /*a030*/  IMAD.IADD R3, R3, 0x1, R5 ;  /* 0x0000000103037824 */ /* 0x000fe200078e0205 */
[----:B---3--:R-:W-:Y:S01]  /*a040*/  ISETP.NE.U32.AND P0, PT, R26, RZ, PT ;  /* 0x000000ff1a00720c */ /* 0x008fe20003f05070 */
[----:B------:R-:W-:Y:S01]  /*a050*/  FMUL R0, R0, UR4 ;  /* 0x0000000400007c20 */ /* 0x000fe20008400000 */
[----:B------:R-:W-:Y:S02]  /*a060*/  IMAD.MOV.U32 R5, RZ, RZ, -0x1 ;  /* 0xffffffffff057424 */ /* 0x000fe400078e00ff */
[----:B------:R-:W-:Y:S01]  /*a070*/  ISETP.NE.AND.EX P0, PT, R27, RZ, PT, P0 ;  /* 0x000000ff1b00720c */ /* 0x000fe20003f05300 */
[----:B------:R3:W4:Y:S01]  /*a080*/  F2I.U32.TRUNC.NTZ R12, R0 ;  /* 0x00000000000c7305 */ /* 0x000722000020f000 */
[----:B------:R-:W3:Y:S01]  /*a090*/  LDC R15, c[0x0][0x148] ;  /* 0x00005200ff0f7b82 */ /* 0x000ee20000000800 */
[----:B-1----:R-:W-:-:S02]  /*a0a0*/  SHF.R.U64 R10, R2, R4, R3 ;  /* 0x00000004020a7219 */ /* 0x002fc40000001203 */
[----:B------:R-:W-:-:S05]  /*a0b0*/  SHF.R.U32.HI R3, RZ, R4, R3 ;  /* 0x00000004ff037219 */ /* 0x000fca0000011603 */
[----:B------:R-:W1:Y:S01]  /*a0c0*/  LDC R14, c[0x0][0x600] ;  /* 0x00018000ff0e7b82 */ /* 0x000e620000000800 */
[-CC-:B--2---:R-:W-:Y:S02]  /*a0d0*/  SHF.R.U64 R8, R10, R6.reuse, R3.reuse ;  /* 0x000000060a087219 */ /* 0x184fe40000001203 */
[----:B------:R-:W-:-:S05]  /*a0e0*/  SHF.R.U32.HI R3, RZ, R6, R3 ;  /* 0x00000006ff037219 */ /* 0x000fca0000011603 */
[----:B------:R-:W2:Y:S01]  /*a0f0*/  LDC R21, c[0x0][0x648] ;  /* 0x00019200ff157b82 */ /* 0x000ea20000000800 */
[-CC-:B0-----:R-:W-:Y:S02]  /*a100*/  SHF.R.U64 R13, R8, R24.reuse, R3.reuse ;  /* 0x00000018080d7219 */ /* 0x181fe40000001203 */
[-C--:B------:R-:W-:Y:S02]  /*a110*/  SHF.L.U32 R5, R5, R24.reuse, RZ ;  /* 0x0000001805057219 */ /* 0x080fe400000006ff */
[-C--:B------:R-:W-:Y:S01]  /*a120*/  SHF.R.U32.HI R3, RZ, R24.reuse, R3 ;  /* 0x00000018ff037219 */ /* 0x080fe20000011603 */
[----:B------:R-:W-:Y:S01]  /*a130*/  IMAD.MOV.U32 R2, RZ, RZ, R13 ;  /* 0x000000ffff027224 */ /* 0x000fe200078e000d */
[----:B------:R-:W-:Y:S01]  /*a140*/  SHF.L.U32 R24, R7, R24, RZ ;  /* 0x0000001807187219 */ /* 0x000fe200000006ff */
[----:B------:R-:W0:Y:S01]  /*a150*/  LDC R25, c[0x0][0x638] ;  /* 0x00018e00ff197b82 */ /* 0x000e220000000800 */
[----:B------:R-:W-:-:S07]  /*a160*/  LOP3.LUT R19, RZ, R5, RZ, 0x33, !PT ;  /* 0x00000005ff137212 */ /* 0x000fce00078e33ff */
[----:B------:R-:W0:Y:S01]  /*a170*/  LDC R28, c[0x0][0x610] ;  /* 0x00018400ff1c7b82 */ /* 0x000e220000000800 */
[----:B----4-:R-:W-:Y:S05]  /*a180*/  @!P0 BRA `(.L_x_289) ;  /* 0x0000000000288947 */ /* 0x010fea0003800000 */
[----:B---3--:R-:W3:Y:S02]  /*a190*/  LDC R0, c[0x0][0x64c] ;  /* 0x00019300ff007b82 */ /* 0x008ee40000000800 */
[----:B---3--:R-:W-:-:S05]  /*a1a0*/  IADD3 R7, P0, R13, R0, RZ ;  /* 0x000000000d077210 */ /* 0x008fca0007f1e0ff */
        /* <DEDUP_REMOVED lines=8> */
.L_x_289:
[----:B------:R-:W4:Y:S01]  /*a230*/  LDC R4, c[0x0][0x65c] ;  /* 0x00019700ff047b82 */ /* 0x000f220000000800 */
[----:B--23--:R-:W-:Y:S01]  /*a240*/  SHF.R.U64 R0, R2, R21, R3 ;  /* 0x0000001502007219 */ /* 0x00cfe20000001203 */
[----:B-1----:R-:W-:Y:S01]  /*a250*/  VIADD R3, R14, 0xffffffff ;  /* 0xffffffff0e037836 */ /* 0x002fe20000000000 */
[----:B------:R-:W-:Y:S01]  /*a260*/  LOP3.LUT R19, R8, R19, RZ, 0xc0, !PT ;  /* 0x0000001308137212 */ /* 0x000fe200078ec0ff */
[----:B------:R-:W-:Y:S02]  /*a270*/  IMAD.MOV R12, RZ, RZ, -R12 ;  /* 0x000000ffff0c7224 */ /* 0x000fe400078e0a0c */
[----:B------:R-:W-:Y:S01]  /*a280*/  IMAD.MOV R2, RZ, RZ, -R0 ;  /* 0x000000ffff027224 */ /* 0x000fe200078e0a00 */
[----:B------:R-:W-:Y:S01]  /*a290*/  LOP3.LUT R3, R10, R3, RZ, 0xc0, !PT ;  /* 0x000000030a037212 */ /* 0x000fe200078ec0ff */
[----:B------:R-:W-:Y:S02]  /*a2a0*/  IMAD R19, R24, R0, R19 ;  /* 0x0000000018137224 */ /* 0x000fe400078e0213 */
[----:B0-----:R-:W-:-:S04]  /*a2b0*/  IMAD R0, R2, R25, R13 ;  /* 0x0000001902007224 */ /* 0x001fc800078e020d */
[----:B------:R-:W-:Y:S01]  /*a2c0*/  IMAD R2, R0, R14, R3 ;  /* 0x0000000e00027224 */ /* 0x000fe200078e0203 */
[----:B----4-:R-:W-:Y:S01]  /*a2d0*/  ISETP.NE.AND P0, PT, R4, 0x1, PT ;  /* 0x000000010400780c */ /* 0x010fe20003f05270 */
[----:B------:R-:W-:-:S05]  /*a2e0*/  IMAD.MOV.U32 R4, RZ, RZ, 0x1 ;  /* 0x00000001ff047424 */ /* 0x000fca00078e00ff */
[----:B------:R-:W-:-:S07]  /*a2f0*/  PRMT R0, R4, 0x7610, R0 ;  /* 0x0000761004007816 */ /* 0x000fce0000000000 */
[----:B------:R-:W-:-:S04]  /*a300*/  @P0 IMAD R22, R15, R12, R20 ;  /* 0x0000000c0f160224 */ /* 0x000fc800078e0214 */
[----:B------:R-:W-:-:S05]  /*a310*/  IMAD R19, R19, R28, R22 ;  /* 0x0000001c13137224 */ /* 0x000fca00078e0216 */
[----:B------:R-:W-:Y:S02]  /*a320*/  SEL R22, R2, R19, !P0 ;  /* 0x0000001302167207 */ /* 0x000fe40004000000 */
[----:B------:R-:W-:Y:S01]  /*a330*/  SEL R19, R19, R2, !P0 ;  /* 0x0000000213137207 */ /* 0x000fe20004000000 */
[----:B------:R-:W-:-:S07]  /*a340*/  IMAD.MOV.U32 R2, RZ, RZ, R11 ;  /* 0x000000ffff027224 */ /* 0x000fce00078e000b */
.L_x_287:
[----:B------:R-:W-:Y:S02]  /*a350*/  LOP3.LUT P0, RZ, R0, 0xff, RZ, 0xc0, !PT ;  /* 0x000000ff00ff7812 */ /* 0x000fe4000780c0ff */
[----:B------:R-:W-:-:S11]  /*a360*/  LOP3.LUT R173, R173, 0x1, RZ, 0x3c, !PT ;  /* 0x00000001adad7812 */ /* 0x000fd600078e3cff */
[----:B------:R-:W-:Y:S05]  /*a370*/  @P0 BRA `(.L_x_290) ;  /* 0xffffff7000340947 */ /* 0x000fea000383ffff */
[----:B------:R-:W-:Y:S05]  /*a380*/  EXIT ;  /* 0x000000000000794d */ /* 0x000fea0003800000 */
.L_x_13:
[----:B------:R-:W-:-:S08]  /*a390*/  ISETP.NE.AND P0, PT, R0, RZ, PT ;  /* 0x000000ff0000720c */ /* 0x000fd00003f05270 */
[----:B0-----:R-:W0:-:S00]  /*a3a0*/  USETMAXREG.DEALLOC.CTAPOOL 0x28 ;  /* 0x00000028000079c8 */ /* 0x001e0000080e0500 */
[----:B------:R-:W-:Y:S05]  /*a3b0*/  @P0 EXIT ;  /* 0x000000000000094d */ /* 0x000fea0003800000 */
[----:B0-----:R-:W-:Y:S01]  /*a3c0*/  LOP3.LUT P0, RZ, R8, 0xff, RZ, 0xc0, !PT ;  /* 0x000000ff08ff7812 */ /* 0x001fe2000780c0ff */
[----:B------:R-:W-:Y:S02]  /*a3d0*/  IMAD.MOV.U32 R0, RZ, RZ, 0x1 ;  /* 0x00000001ff007424 */ /* 0x000fe400078e00ff */
[----:B------:R-:W-:-:S10]  /*a3e0*/  IMAD.MOV.U32 R7, RZ, RZ, RZ ;  /* 0x000000ffff077224 */ /* 0x000fd400078e00ff */
[----:B------:R-:W-:Y:S05]  /*a3f0*/  @!P0 BRA `(.L_x_291) ;  /* 0x0000000c00648947 */ /* 0x000fea0003800000 */
[----:B------:R-:W-:Y:S01]  /*a400*/  LOP3.LUT P0, RZ, R4, 0x1f, RZ, 0xc0, !PT ;  /* 0x0000001f04ff7812 */ /* 0x000fe2000780c0ff */
[----:B------:R-:W-:Y:S01]  /*a410*/  ULDC UR5, c[0x0][0x658] ;  /* 0x0001960000057ab9 */ /* 0x000fe20000000800 */
[----:B------:R-:W-:Y:S01]  /*a420*/  UMOV UR6, 0xffffffff ;  /* 0xffffffff00067882 */ /* 0x000fe20000000000 */
[----:B------:R-:W-:Y:S01]  /*a430*/  BSSY B0, `(.L_x_291) ;  /* 0x00000d5000007945 */ /* 0x000fe20003800000 */
[----:B------:R-:W-:Y:S01]  /*a440*/  USHF.L.U32 UR6, UR6, UR5, URZ ;  /* 0x0000000506067299 */ /* 0x000fe2000800063f */
[C---:B------:R-:W-:Y:S01]  /*a450*/  ISETP.NE.AND P2, PT, R3.reuse, RZ, PT ;  /* 0x000000ff0300720c */ /* 0x040fe20003f45270 */
[----:B------:R-:W-:Y:S01]  /*a460*/  IMAD.MOV.U32 R8, RZ, RZ, 0x1 ;  /* 0x00000001ff087424 */ /* 0x000fe200078e00ff */
[----:B------:R-:W-:Y:S01]  /*a470*/  ISETP.NE.OR P0, PT, R3, RZ, !P0 ;  /* 0x000000ff0300720c */ /* 0x000fe20004705670 */
[----:B------:R-:W-:Y:S01]  /*a480*/  IMAD.MOV.U32 R0, RZ, RZ, 0x1 ;  /* 0x00000001ff007424 */ /* 0x000fe200078e00ff */
[----:B------:R-:W-:Y:S01]  /*a490*/  LOP3.LUT R6, R16, 0x2, RZ, 0xfc, !PT ;  /* 0x0000000210067812 */ /* 0x000fe200078efcff */
[----:B------:R-:W-:Y:S01]  /*a4a0*/  IMAD.MOV.U32 R7, RZ, RZ, RZ ;  /* 0x000000ffff077224 */ /* 0x000fe200078e00ff */
[----:B------:R-:W-:Y:S01]  /*a4b0*/  ULDC UR4, c[0x0][0x600] ;  /* 0x0001800000047ab9 */ /* 0x000fe20000000800 */
[----:B------:R-:W-:Y:S01]  /*a4c0*/  UMOV UR7, 0x1 ;  /* 0x0000000100077882 */ /* 0x000fe20000000000 */
[----:B------:R-:W-:-:S02]  /*a4d0*/  UIADD3 UR28, UR40, 0x1, URZ ;  /* 0x00000001281c7890 */ /* 0x000fc4000fffe03f */
[----:B------:R-:W-:Y:S02]  /*a4e0*/  UIADD3 UR19, UR4, -0x1, URZ ;  /* 0xffffffff04137890 */ /* 0x000fe4000fffe03f */
[----:B------:R-:W-:Y:S02]  /*a4f0*/  USHF.L.U32 UR21, UR7, UR5, URZ ;  /* 0x0000000507157299 */ /* 0x000fe4000800063f */
[----:B------:R-:W-:Y:S01]  /*a500*/  ULOP3.LUT UR20, URZ, UR6, URZ, 0x33, !UPT ;  /* 0x000000063f147292 */ /* 0x000fe2000f8e333f */
[----:B------:R-:W-:-:S11]  /*a510*/  ULDC.64 UR26, c[0x0][0x198] ;  /* 0x00006600001a7ab9 */ /* 0x000fd60000000a00 */
.L_x_303:
[----:B------:R-:W-:-:S03]  /*a520*/  UMOV UR4, 0xffffffff ;  /* 0xffffffff00047882 */ /* 0x000fc60000000000 */
[----:B------:R-:W-:Y:S05]  /*a530*/  BRA.DIV UR4, `(.L_x_292) ;  /* 0x00000012044c7947 */ /* 0x000fea000b800000 */
[----:B------:R-:W-:-:S13]  /*a540*/  ELECT P6, URZ, PT ;  /* 0x00000000003f782f */ /* 0x000fda00038c0000 */
.L_x_317:
[----:B------:R-:W-:Y:S04]  /*a550*/  BSSY B1, `(.L_x_293) ;  /* 0x000004a000017945 */ /* 0x000fe80003800000 */
[----:B------:R-:W-:Y:S05]  /*a560*/  @!P6 BRA `(.L_x_294) ;  /* 0x000000040020e947 */ /* 0x000fea0003800000 */
[----:B------:R-:W0:Y:S02]  /*a570*/  LDC R3, c[0x0][0x28c] ;  /* 0x0000a300ff037b82 */ /* 0x000e240000000800 */
[----:B0-----:R-:W-:-:S13]  /*a580*/  ISETP.GE.AND P1, PT, R3, 0x1, PT ;  /* 0x000000010300780c */ /* 0x001fda0003f26270 */
[----:B------:R-:W-:Y:S05]  /*a590*/  @!P1 BRA `(.L_x_294) ;  /* 0x0000000400149947 */ /* 0x000fea0003800000 */
[----:B------:R-:W-:Y:S02]  /*a5a0*/  IMAD.SHL.U32 R22, R22, 0x100, RZ ;  /* 0x0000010016167824 */ /* 0x000fe400078e00ff */
[----:B------:R-:W-:Y:S02]  /*a5b0*/  IMAD.SHL.U32 R19, R19, 0x40, RZ ;  /* 0x0000004013137824 */ /* 0x000fe400078e00ff */
[----:B------:R-:W-:Y:S02]  /*a5c0*/  IMAD.MOV.U32 R12, RZ, RZ, RZ ;  /* 0x000000ffff0c7224 */ /* 0x000fe400078e00ff */
[----:B------:R-:W-:Y:S02]  /*a5d0*/  IMAD.U32 R13, RZ, RZ, UR28 ;  /* 0x0000001cff0d7e24 */ /* 0x000fe4000f8e00ff */
[----:B------:R-:W-:Y:S02]  /*a5e0*/  IMAD.MOV.U32 R3, RZ, RZ, R0 ;  /* 0x000000ffff037224 */ /* 0x000fe400078e0000 */
[----:B------:R-:W-:-:S02]  /*a5f0*/  IMAD.MOV.U32 R4, RZ, RZ, R7 ;  /* 0x000000ffff047224 */ /* 0x000fc400078e0007 */
[C---:B------:R-:W-:Y:S02]  /*a600*/  VIADD R14, R22.reuse, 0x40 ;  /* 0x00000040160e7836 */ /* 0x040fe40000000000 */
[C---:B------:R-:W-:Y:S02]  /*a610*/  VIADD R15, R22.reuse, 0x80 ;  /* 0x00000080160f7836 */ /* 0x040fe40000000000 */
[----:B------:R-:W-:-:S07]  /*a620*/  VIADD R20, R22, 0xc0 ;  /* 0x000000c016147836 */ /* 0x000fce0000000000 */
.L_x_298:
[----:B------:R-:W0:Y:S01]  /*a630*/  S2R R10, SR_CgaCtaId ;  /* 0x00000000000a7919 */ /* 0x000e220000008800 */
[----:B------:R-:W-:Y:S01]  /*a640*/  MOV R5, 0x400 ;  /* 0x0000040000057802 */ /* 0x000fe20000000f00 */
[----:B------:R-:W1:Y:S03]  /*a650*/  @!P2 LDC R9, c[0x0][0x500] ;  /* 0x00014000ff09ab82 */ /* 0x000e660000000800 */
[----:B0-----:R-:W-:Y:S02]  /*a660*/  LEA R11, R10, R5, 0x18 ;  /* 0x000000050a0b7211 */ /* 0x001fe400078ec0ff */
[----:B------:R-:W-:-:S03]  /*a670*/  SHF.L.U32 R5, R3, 0x1f, RZ ;  /* 0x0000001f03057819 */ /* 0x000fc600000006ff */
[----:B------:R-:W-:-:S04]  /*a680*/  IMAD R10, R4, 0x8, R11 ;  /* 0x00000008040a7824 */ /* 0x000fc800078e020b */
[----:B------:R-:W0:Y:S02]  /*a690*/  SYNCS.PHASECHK.TRANS64.TRYWAIT P1, [R10+URZ+0x28], R5 ;  /* 0x000028050a0075a7 */ /* 0x000e24000802017f */
[----:B01----:R-:W-:Y:S05]  /*a6a0*/  @!P1 BRA `(.L_x_295) ;  /* 0x0000001000109947 */ /* 0x003fea0003800000 */
.L_x_318:
[----:B0-----:R-:W-:Y:S01]  /*a6b0*/  PRMT R5, R6, 0x9910, RZ ;  /* 0x0000991006057816 */ /* 0x001fe200000000ff */
[----:B------:R0:W-:Y:S03]  /*a6c0*/  @!P2 SYNCS.ARRIVE.TRANS64 RZ, [R10+URZ], R9 ;  /* 0x000000090affa9a7 */ /* 0x0001e6000800003f */
[----:B------:R-:W-:-:S13]  /*a6d0*/  ISETP.NE.AND P1, PT, R5, 0x2, PT ;  /* 0x000000020500780c */ /* 0x000fda0003f25270 */
[----:B0-----:R-:W-:Y:S05]  /*a6e0*/  @P1 BRA `(.L_x_296) ;  /* 0x0000000000041947 */ /* 0x001fea0003800000 */
[----:B------:R-:W-:Y:S01]  /*a6f0*/  BPT.TRAP 0x1 ;  /* 0x000000040000795c */ /* 0x000fe20000300000 */
.L_x_296:
[----:B------:R-:W-:Y:S05]  /*a700*/  @P0 BRA `(.L_x_297) ;  /* 0x0000000000040947 */ /* 0x000fea0003800000 */
[----:B------:R-:W-:Y:S01]  /*a710*/  BPT.TRAP 0x1 ;  /* 0x000000040000795c */ /* 0x000fe20000300000 */
.L_x_297:
[--C-:B------:R-:W-:Y:S01]  /*a720*/  IMAD R5, R4, 0x2000, R11.reuse ;  /* 0x0000200004057824 */ /* 0x100fe200078e020b */
[----:B------:R-:W-:Y:S01]  /*a730*/  R2UR UR9, R10 ;  /* 0x000000000a0972ca */ /* 0x000fe200000e0000 */
[----:B------:R-:W-:Y:S01]  /*a740*/  IMAD R11, R4, 0x8000, R11 ;  /* 0x00008000040b7824 */ /* 0x000fe200078e020b */
[----:B------:R-:W-:Y:S01]  /*a750*/  R2UR UR10, R19 ;  /* 0x00000000130a72ca */ /* 0x000fe200000e0000 */
[----:B------:R-:W-:Y:S01]  /*a760*/  UIADD3 UR4, UP0, UR26, 0xf0, URZ ;  /* 0x000000f01a047890 */ /* 0x000fe2000ff1e03f */
[----:B------:R-:W-:Y:S01]  /*a770*/  R2UR UR7, R5 ;  /* 0x00000000050772ca */ /* 0x000fe200000e0000 */
[----:B------:R-:W-:Y:S01]  /*a780*/  UIADD3 UR6, UP1, UR26, 0x1f0, URZ ;  /* 0x000001f01a067890 */ /* 0x000fe2000ff3e03f */
[----:B------:R-:W-:Y:S01]  /*a790*/  R2UR UR13, R11 ;  /* 0x000000000b0d72ca */ /* 0x000fe200000e0000 */
[----:B------:R-:W-:Y:S01]  /*a7a0*/  UIADD3.X UR5, URZ, UR27, URZ, UP0, !UPT ;  /* 0x0000001b3f057290 */ /* 0x000fe200087fe43f */
[----:B------:R-:W-:Y:S01]  /*a7b0*/  R2UR UR11, R12 ;  /* 0x000000000c0b72ca */ /* 0x000fe200000e0000 */
[----:B------:R-:W-:Y:S01]  /*a7c0*/  VIADD R13, R13, 0xffffffff ;  /* 0xffffffff0d0d7836 */ /* 0x000fe20000000000 */
[----:B------:R-:W-:Y:S01]  /*a7d0*/  R2UR UR12, R2 ;  /* 0x00000000020c72ca */ /* 0x000fe200000e0000 */
[----:B------:R-:W-:Y:S01]  /*a7e0*/  UMOV UR14, 0x0 ;  /* 0x00000000000e7882 */ /* 0x000fe20000000000 */
[----:B------:R-:W-:Y:S01]  /*a7f0*/  R2UR UR22, R22 ;  /* 0x00000000161672ca */ /* 0x000fe200000e0000 */
[----:B------:R-:W-:Y:S01]  /*a800*/  UMOV UR15, 0x10000000 ;  /* 0x10000000000f7882 */ /* 0x000fe20000000000 */
[----:B------:R-:W-:Y:S01]  /*a810*/  R2UR UR23, R14 ;  /* 0x000000000e1772ca */ /* 0x000fe200000e0000 */
[----:B------:R-:W-:Y:S01]  /*a820*/  VIADD R4, R4, 0x1 ;  /* 0x0000000104047836 */ /* 0x000fe20000000000 */
[----:B------:R-:W-:Y:S01]  /*a830*/  R2UR UR24, R15 ;  /* 0x000000000f1872ca */ /* 0x000fe200000e0000 */
[----:B------:R-:W-:Y:S01]  /*a840*/  UIADD3 UR8, UR7, 0x180, URZ ;  /* 0x0000018007087890 */ /* 0x000fe2000fffe03f */
[----:B------:R-:W-:Y:S01]  /*a850*/  R2UR UR25, R20 ;  /* 0x00000000141972ca */ /* 0x000fe200000e0000 */
[----:B------:R-:W-:Y:S01]  /*a860*/  UIADD3.X UR7, URZ, UR27, URZ, UP1, !UPT ;  /* 0x0000001b3f077290 */ /* 0x000fe20008ffe43f */
[----:B------:R-:W-:Y:S01]  /*a870*/  ISETP.GT.AND P3, PT, R13, 0x1, PT ;  /* 0x000000010d00780c */ /* 0x000fe20003f64270 */
[----:B------:R-:W-:Y:S01]  /*a880*/  UIADD3 UR16, UR13, 0xa180, URZ ;  /* 0x0000a1800d107890 */ /* 0x000fe2000fffe03f */
[----:B------:R-:W-:Y:S01]  /*a890*/  ISETP.NE.AND P1, PT, R4, 0x5, PT ;  /* 0x000000050400780c */ /* 0x000fe20003f25270 */
[----:B------:R-:W-:Y:S01]  /*a8a0*/  UIADD3 UR17, UR13, 0xc180, URZ ;  /* 0x0000c1800d117890 */ /* 0x000fe2000fffe03f */
[----:B------:R-:W-:Y:S01]  /*a8b0*/  VIADD R12, R12, 0x40 ;  /* 0x000000400c0c7836 */ /* 0x000fe20000000000 */
[----:B------:R-:W-:Y:S01]  /*a8c0*/  UIADD3 UR18, UR13, 0xe180, URZ ;  /* 0x0000e1800d127890 */ /* 0x000fe2000fffe03f */
[----:B------:R0:W-:Y:S01]  /*a8d0*/  UTMALDG.3D [UR8], [UR4], desc[UR14] ;  /* 0x00000e08040075b4 */ /* 0x0001e20008011000 */
[----:B------:R-:W-:Y:S01]  /*a8e0*/  UIADD3 UR13, UR13, 0x10180, URZ ;  /* 0x000101800d0d7890 */ /* 0x000fe2000fffe03f */
[----:B------:R-:W-:-:S02]  /*a8f0*/  SEL R10, RZ, 0x1, P1 ;  /* 0x00000001ff0a7807 */ /* 0x000fc40000800000 */
[----:B------:R-:W-:Y:S02]  /*a900*/  SEL R4, R4, RZ, P1 ;  /* 0x000000ff04047207 */ /* 0x000fe40000800000 */
[----:B------:R-:W-:Y:S01]  /*a910*/  LOP3.LUT R3, R3, R10, RZ, 0x3c, !PT ;  /* 0x0000000a03037212 */ /* 0x000fe200078e3cff */
[----:B0-----:R-:W-:Y:S01]  /*a920*/  UMOV UR8, UR16 ;  /* 0x0000001000087c82 */ /* 0x001fe20008000000 */
[----:B------:R-:W-:Y:S02]  /*a930*/  UMOV UR10, UR22 ;  /* 0x00000016000a7c82 */ /* 0x000fe40008000000 */
[----:B------:R0:W-:Y:S02]  /*a940*/  UTMALDG.3D [UR8], [UR6], desc[UR14] ;  /* 0x00000e08060075b4 */ /* 0x0001e40008011000 */
[----:B0-----:R-:W-:Y:S01]  /*a950*/  UMOV UR8, UR17 ;  /* 0x0000001100087c82 */ /* 0x001fe20008000000 */
[----:B------:R-:W-:Y:S02]  /*a960*/  UMOV UR10, UR23 ;  /* 0x00000017000a7c82 */ /* 0x000fe40008000000 */
[----:B------:R0:W-:Y:S02]  /*a970*/  UTMALDG.3D [UR8], [UR6], desc[UR14] ;  /* 0x00000e08060075b4 */ /* 0x0001e40008011000 */
[----:B0-----:R-:W-:Y:S01]  /*a980*/  UMOV UR8, UR18 ;  /* 0x0000001200087c82 */ /* 0x001fe20008000000 */
[----:B------:R-:W-:-:S02]  /*a990*/  UMOV UR10, UR24 ;  /* 0x00000018000a7c82 */ /* 0x000fc40008000000 */
[----:B------:R0:W-:Y:S02]  /*a9a0*/  UTMALDG.3D [UR8], [UR6], desc[UR14] ;  /* 0x00000e08060075b4 */ /* 0x0001e40008011000 */
[----:B0-----:R-:W-:Y:S01]  /*a9b0*/  UMOV UR8, UR13 ;  /* 0x0000000d00087c82 */ /* 0x001fe20008000000 */
[----:B------:R-:W-:Y:S02]  /*a9c0*/  UMOV UR10, UR25 ;  /* 0x00000019000a7c82 */ /* 0x000fe40008000000 */
[----:B------:R0:W-:Y:S02]  /*a9d0*/  UTMALDG.3D [UR8], [UR6], desc[UR14] ;  /* 0x00000e08060075b4 */ /* 0x0001e40008011000 */
[----:B0-----:R-:W-:Y:S05]  /*a9e0*/  @P3 BRA `(.L_x_298) ;  /* 0xfffffffc00103947 */ /* 0x001fea000383ffff */
.L_x_294:
[----:B------:R-:W-:Y:S05]  /*a9f0*/  BSYNC B1 ;  /* 0x0000000000017941 */ /* 0x000fea0003800000 */
.L_x_293:
[----:B------:R-:W2:Y:S01]  /*aa00*/  LDL.64 R10, [R1] ;  /* 0x00000000010a7983 */ /* 0x000ea20000100a00 */
[----:B------:R-:W-:Y:S01]  /*aa10*/  LOP3.LUT P4, RZ, R8, 0xff, RZ, 0xc0, !PT ;  /* 0x000000ff08ff7812 */ /* 0x000fe2000788c0ff */
[----:B------:R-:W-:Y:S01]  /*aa20*/  VIADD R4, R7, UR40 ;  /* 0x0000002807047c36 */ /* 0x000fe20008000000 */
[----:B------:R-:W-:Y:S01]  /*aa30*/  ULDC.64 UR4, c[0x0][0x650] ;  /* 0x0001940000047ab9 */ /* 0x000fe20000000a00 */
[----:B------:R-:W-:Y:S01]  /*aa40*/  IMAD.U32 R7, RZ, RZ, UR40 ;  /* 0x00000028ff077e24 */ /* 0x000fe2000f8e00ff */
[----:B------:R-:W-:Y:S01]  /*aa50*/  UISETP.GE.U32.AND UP0, UPT, UR40, 0x5, UPT ;  /* 0x000000052800788c */ /* 0x000fe2000bf06070 */
[----:B------:R-:W-:Y:S01]  /*aa60*/  BSSY B1, `(.L_x_299) ;  /* 0x000006f000017945 */ /* 0x000fe20003800000 */
[----:B------:R-:W-:Y:S01]  /*aa70*/  ISETP.GT.U32.AND P1, PT, R4, 0x4, PT ;  /* 0x000000040400780c */ /* 0x000fe20003f24070 */
[----:B------:R-:W-:Y:S01]  /*aa80*/  IMAD.MOV.U32 R19, RZ, RZ, -0x1 ;  /* 0xffffffffff137424 */ /* 0x000fe200078e00ff */
[----:B------:R-:W-:Y:S01]  /*aa90*/  PRMT R8, RZ, 0x7610, R8 ;  /* 0x00007610ff087816 */ /* 0x000fe20000000008 */
[----:B------:R-:W-:Y:S01]  /*aaa0*/  IMAD.MOV.U32 R22, RZ, RZ, -0x1 ;  /* 0xffffffffff167424 */ /* 0x000fe200078e00ff */
[----:B------:R-:W-:-:S02]  /*aab0*/  ISETP.LT.U32.AND P1, PT, R7, 0x5, P1 ;  /* 0x000000050700780c */ /* 0x000fc40000f21070 */
[----:B------:R-:W-:Y:S01]  /*aac0*/  PLOP3.LUT P3, PT, PT, PT, UP0, 0x80, 0x0 ;  /* 0x000000000000781c */ /* 0x000fe20003f6f008 */
[----:B------:R-:W0:Y:S01]  /*aad0*/  @P4 S2R R3, SR_CgaCtaId ;  /* 0x0000000000034919 */ /* 0x000e220000008800 */
[----:B------:R-:W-:-:S04]  /*aae0*/  @P4 MOV R2, 0x400 ;  /* 0x0000040000024802 */ /* 0x000fc80000000f00 */
[----:B0-----:R-:W-:Y:S01]  /*aaf0*/  @P4 LEA R5, R3, R2, 0x18 ;  /* 0x0000000203054211 */ /* 0x001fe200078ec0ff */
[----:B------:R-:W-:-:S03]  /*ab00*/  IMAD.WIDE.U32 R2, R4, -0x33333333, RZ ;  /* 0xcccccccd04027825 */ /* 0x000fc600078e00ff */
[----:B------:R0:W-:Y:S01]  /*ab10*/  @P4 SYNCS.ARRIVE.TRANS64.A1T0 RZ, [R5+URZ+0x88], RZ ;  /* 0x000088ff05ff49a7 */ /* 0x0001e2000810003f */
[----:B------:R-:W-:Y:S01]  /*ab20*/  IMAD.MOV.U32 R2, RZ, RZ, -0x1 ;  /* 0xffffffffff027424 */ /* 0x000fe200078e00ff */
[----:B0-----:R-:W-:Y:S02]  /*ab30*/  SHF.R.U32.HI R5, RZ, 0x2, R3 ;  /* 0x00000002ff057819 */ /* 0x001fe40000011603 */
[----:B------:R-:W-:-:S03]  /*ab40*/  SEL R3, RZ, 0x1, !P1 ;  /* 0x00000001ff037807 */ /* 0x000fc60004800000 */
[----:B------:R-:W-:Y:S01]  /*ab50*/  IMAD R7, R5, -0x5, R4 ;  /* 0xfffffffb05077824 */ /* 0x000fe200078e0204 */
[----:B------:R-:W-:Y:S02]  /*ab60*/  LOP3.LUT R0, R0, R3, RZ, 0x3c, !PT ;  /* 0x0000000300007212 */ /* 0x000fe400078e3cff */
[----:B------:R-:W-:Y:S02]  /*ab70*/  PRMT R3, RZ, 0x7610, R3 ;  /* 0x00007610ff037816 */ /* 0x000fe40000000003 */
[----:B------:R-:W-:Y:S02]  /*ab80*/  @P3 LOP3.LUT R0, R0, 0x1, R5, 0x78, !PT ;  /* 0x0000000100003812 */ /* 0x000fe400078e7805 */
[----:B--2---:R-:W-:-:S04]  /*ab90*/  IADD3 R18, P4, R18, R10, RZ ;  /* 0x0000000a12127210 */ /* 0x004fc80007f9e0ff */
[----:B------:R-:W-:Y:S01]  /*aba0*/  ISETP.GE.U32.AND P1, PT, R18, UR4, PT ;  /* 0x0000000412007c0c */ /* 0x000fe2000bf26070 */
[----:B------:R-:W-:-:S05]  /*abb0*/  IMAD.X R17, R17, 0x1, R23, P4 ;  /* 0x0000000111117824 */ /* 0x000fca00020e0617 */
[----:B------:R-:W-:-:S13]  /*abc0*/  ISETP.GE.U32.AND.EX P1, PT, R17, UR5, PT, P1 ;  /* 0x0000000511007c0c */ /* 0x000fda000bf26110 */
[----:B------:R-:W-:Y:S05]  /*abd0*/  @P1 BRA `(.L_x_300) ;  /* 0x00000004005c1947 */ /* 0x000fea0003800000 */
[----:B------:R-:W0:Y:S01]  /*abe0*/  S2R R11, SR_CTAID.X ;  /* 0x00000000000b7919 */ /* 0x000e220000002500 */
[----:B------:R-:W-:Y:S01]  /*abf0*/  ULDC.64 UR4, c[0x0][0x628] ;  /* 0x00018a0000047ab9 */ /* 0x000fe20000000a00 */
[----:B------:R-:W1:Y:S01]  /*ac00*/  LDC R12, c[0x0][0x144] ;  /* 0x00005100ff0c7b82 */ /* 0x000e620000000800 */
[----:B------:R-:W-:Y:S01]  /*ac10*/  ISETP.NE.U32.AND P1, PT, RZ, UR4, PT ;  /* 0x00000004ff007c0c */ /* 0x000fe2000bf25070 */
[----:B------:R-:W2:Y:S01]  /*ac20*/  S2R R9, SR_CTAID.Y ;  /* 0x0000000000097919 */ /* 0x000ea20000002600 */
[----:B------:R-:W-:Y:S01]  /*ac30*/  ULDC UR6, c[0x0][0x150] ;  /* 0x0000540000067ab9 */ /* 0x000fe20000000800 */
[----:B------:R-:W-:Y:S01]  /*ac40*/  ULDC UR7, c[0x0][0x630] ;  /* 0x00018c0000077ab9 */ /* 0x000fe20000000800 */
[----:B------:R-:W-:Y:S01]  /*ac50*/  ISETP.NE.AND.EX P1, PT, RZ, UR5, PT, P1 ;  /* 0x00000005ff007c0c */ /* 0x000fe2000bf25310 */
[----:B------:R-:W-:Y:S01]  /*ac60*/  IMAD.MOV.U32 R2, RZ, RZ, R18 ;  /* 0x000000ffff027224 */ /* 0x000fe200078e0012 */
[----:B0-----:R-:W-:-:S05]  /*ac70*/  I2FP.F32.U32 R3, R11 ;  /* 0x0000000b00037245 */ /* 0x001fca0000201000 */
[----:B------:R-:W-:Y:S01]  /*ac80*/  FMUL R14, R3, UR6 ;  /* 0x00000006030e7c20 */ /* 0x000fe20008400000 */
[----:B------:R-:W-:-:S05]  /*ac90*/  IMAD.MOV.U32 R3, RZ, RZ, R17 ;  /* 0x000000ffff037224 */ /* 0x000fca00078e0011 */
[----:B--2---:R-:W-:Y:S05]  /*aca0*/  @!P1 BRA `(.L_x_301) ;  /* 0x0000000000289947 */ /* 0x004fea0003800000 */
[----:B------:R-:W-:Y:S02]  /*acb0*/  ULDC UR6, c[0x0][0x634] ;  /* 0x00018d0000067ab9 */ /* 0x000fe40000000800 */
[----:B------:R-:W-:-:S05]  /*acc0*/  IADD3 R3, P1, R18, UR6, RZ ;  /* 0x0000000612037c10 */ /* 0x000fca000ff3e0ff */
[----:B------:R-:W-:-:S04]  /*acd0*/  IMAD.X R13, RZ, RZ, R17, P1 ;  /* 0x000000ffff0d7224 */ /* 0x000fc800008e0611 */
[----:B------:R-:W-:-:S04]  /*ace0*/  IMAD.WIDE.U32 R4, R13, UR4, RZ ;  /* 0x000000040d047c25 */ /* 0x000fc8000f8e00ff */
[----:B------:R-:W-:-:S04]  /*acf0*/  IMAD.WIDE.U32 R4, P1, R3, UR5, R4 ;  /* 0x0000000503047c25 */ /* 0x000fc8000f820004 */
[----:B------:R-:W-:-:S04]  /*ad00*/  IMAD.WIDE.U32 R2, R3, UR4, RZ ;  /* 0x0000000403027c25 */ /* 0x000fc8000f8e00ff */
[----:B------:R-:W-:Y:S01]  /*ad10*/  IMAD.MOV.U32 R2, RZ, RZ, R5 ;  /* 0x000000ffff027224 */ /* 0x000fe200078e0005 */
[----:B------:R-:W-:Y:S01]  /*ad20*/  IADD3 RZ, P3, R3, R4, RZ ;  /* 0x0000000403ff7210 */ /* 0x000fe20007f7e0ff */
[----:B------:R-:W-:-:S04]  /*ad30*/  IMAD.X R3, RZ, RZ, RZ, P1 ;  /* 0x000000ffff037224 */ /* 0x000fc800008e06ff */
[----:B------:R-:W-:-:S08]  /*ad40*/  IMAD.WIDE.U32.X R2, R13, UR5, R2, P3 ;  /* 0x000000050d027c25 */ /* 0x000fd000098e0402 */
.L_x_301:
[--C-:B------:R-:W-:Y:S01]  /*ad50*/  SHF.R.U64 R10, R2, UR7, R3.reuse ;  /* 0x00000007020a7c19 */ /* 0x100fe20008001203 */
[----:B------:R-:W0:Y:S01]  /*ad60*/  F2I.U32.TRUNC.NTZ R14, R14 ;  /* 0x0000000e000e7305 */ /* 0x000e22000020f000 */
[----:B------:R-:W-:Y:S01]  /*ad70*/  SHF.R.U32.HI R2, RZ, UR7, R3 ;  /* 0x00000007ff027c19 */ /* 0x000fe20008011603 */
[----:B------:R-:W-:Y:S01]  /*ad80*/  ULDC.64 UR4, c[0x0][0x620] ;  /* 0x0001880000047ab9 */ /* 0x000fe20000000a00 */
[----:B------:R-:W-:Y:S01]  /*ad90*/  IADD3 R5, P1, RZ, -R10, RZ ;  /* 0x8000000aff057210 */ /* 0x000fe20007f3e0ff */
[----:B------:R-:W-:Y:S01]  /*ada0*/  IMAD.MOV.U32 R3, RZ, RZ, R17 ;  /* 0x000000ffff037224 */ /* 0x000fe200078e0011 */
[----:B------:R-:W-:-:S03]  /*adb0*/  ULDC.64 UR6, c[0x0][0x640] ;  /* 0x0001900000067ab9 */ /* 0x000fc60000000a00 */
[----:B------:R-:W-:Y:S01]  /*adc0*/  IMAD.X R2, RZ, RZ, ~R2, P1 ;  /* 0x000000ffff027224 */ /* 0x000fe200008e0e02 */
[----:B------:R-:W-:-:S03]  /*add0*/  ISETP.NE.U32.AND P1, PT, RZ, UR6, PT ;  /* 0x00000006ff007c0c */ /* 0x000fc6000bf25070 */
[----:B------:R-:W-:Y:S01]  /*ade0*/  IMAD R4, R2, UR4, RZ ;  /* 0x0000000402047c24 */ /* 0x000fe2000f8e02ff */
[----:B------:R-:W-:Y:S01]  /*adf0*/  ISETP.NE.AND.EX P1, PT, RZ, UR7, PT, P1 ;  /* 0x00000007ff007c0c */ /* 0x000fe2000bf25310 */
[----:B------:R-:W-:-:S04]  /*ae00*/  IMAD.MOV.U32 R2, RZ, RZ, R18 ;  /* 0x000000ffff027224 */ /* 0x000fc800078e0012 */
[----:B------:R-:W-:Y:S01]  /*ae10*/  IMAD.WIDE.U32 R2, R5, UR4, R2 ;  /* 0x0000000405027c25 */ /* 0x000fe2000f8e0002 */
[----:B------:R-:W-:-:S03]  /*ae20*/  ULDC UR4, c[0x0][0x618] ;  /* 0x0001860000047ab9 */ /* 0x000fc60000000800 */
[----:B------:R-:W-:Y:S01]  /*ae30*/  IMAD R5, R5, UR5, R4 ;  /* 0x0000000505057c24 */ /* 0x000fe2000f8e0204 */
[----:B------:R-:W-:Y:S01]  /*ae40*/  ULDC UR5, c[0x0][0x154] ;  /* 0x0000550000057ab9 */ /* 0x000fe20000000800 */
[----:B0-----:R-:W-:Y:S02]  /*ae50*/  IMAD.MOV R4, RZ, RZ, -R14 ;  /* 0x000000ffff047224 */ /* 0x001fe400078e0a0e */
[----:B------:R-:W0:Y:S01]  /*ae60*/  LDC R14, c[0x0][0x148] ;  /* 0x00005200ff0e7b82 */ /* 0x000e220000000800 */
[----:B------:R-:W-:Y:S02]  /*ae70*/  IMAD.IADD R3, R3, 0x1, R5 ;  /* 0x0000000103037824 */ /* 0x000fe400078e0205 */
[----:B-1----:R-:W-:Y:S01]  /*ae80*/  IMAD R11, R12, R4, R11 ;  /* 0x000000040c0b7224 */ /* 0x002fe200078e020b */
[----:B------:R-:W-:Y:S02]  /*ae90*/  I2FP.F32.U32 R4, R9 ;  /* 0x0000000900047245 */ /* 0x000fe40000201000 */
[----:B------:R-:W-:-:S02]  /*aea0*/  SHF.R.U64 R12, R2, UR4, R3 ;  /* 0x00000004020c7c19 */ /* 0x000fc40008001203 */
[----:B------:R-:W-:Y:S01]  /*aeb0*/  SHF.R.U32.HI R3, RZ, UR4, R3 ;  /* 0x00000004ff037c19 */ /* 0x000fe20008011603 */
[----:B------:R-:W-:Y:S01]  /*aec0*/  FMUL R4, R4, UR5 ;  /* 0x0000000504047c20 */ /* 0x000fe20008400000 */
[----:B------:R-:W-:Y:S02]  /*aed0*/  ULDC UR4, c[0x0][0x608] ;  /* 0x0001820000047ab9 */ /* 0x000fe40000000800 */
[--C-:B------:R-:W-:Y:S01]  /*aee0*/  SHF.R.U64 R15, R12, UR4, R3.reuse ;  /* 0x000000040c0f7c19 */ /* 0x100fe20008001203 */
[----:B------:R1:W2:Y:S01]  /*aef0*/  F2I.U32.TRUNC.NTZ R20, R4 ;  /* 0x0000000400147305 */ /* 0x0002a2000020f000 */
[----:B------:R-:W-:Y:S01]  /*af00*/  SHF.R.U32.HI R2, RZ, UR4, R3 ;  /* 0x00000004ff027c19 */ /* 0x000fe20008011603 */
[----:B------:R-:W-:-:S03]  /*af10*/  ULDC UR4, c[0x0][0x658] ;  /* 0x0001960000047ab9 */ /* 0x000fc60000000800 */
[--C-:B------:R-:W-:Y:S02]  /*af20*/  SHF.R.U64 R13, R15, UR4, R2.reuse ;  /* 0x000000040f0d7c19 */ /* 0x100fe40008001202 */
[----:B------:R-:W-:-:S03]  /*af30*/  SHF.R.U32.HI R19, RZ, UR4, R2 ;  /* 0x00000004ff137c19 */ /* 0x000fc60008011602 */
[----:B------:R-:W-:Y:S02]  /*af40*/  IMAD.MOV.U32 R2, RZ, RZ, R13 ;  /* 0x000000ffff027224 */ /* 0x000fe400078e000d */
[----:B------:R-:W-:Y:S01]  /*af50*/  IMAD.MOV.U32 R3, RZ, RZ, R19 ;  /* 0x000000ffff037224 */ /* 0x000fe200078e0013 */
[----:B-1----:R-:W-:Y:S06]  /*af60*/  @!P1 BRA `(.L_x_302) ;  /* 0x0000000000289947 */ /* 0x002fec0003800000 */
        /* <DEDUP_REMOVED lines=10> */
.L_x_302:
[----:B------:R-:W1:Y:S01]  /*b010*/  LDC R4, c[0x0][0x65c] ;  /* 0x00019700ff047b82 */ /* 0x000e620000000800 */
[----:B------:R-:W-:Y:S01]  /*b020*/  ULDC UR4, c[0x0][0x648] ;  /* 0x0001920000047ab9 */ /* 0x000fe20000000800 */
[----:B------:R-:W-:Y:S01]  /*b030*/  LOP3.LUT R15, R15, UR20, RZ, 0xc0, !PT ;  /* 0x000000140f0f7c12 */ /* 0x000fe2000f8ec0ff */
[----:B--2---:R-:W-:Y:S01]  /*b040*/  IMAD.MOV R20, RZ, RZ, -R20 ;  /* 0x000000ffff147224 */ /* 0x004fe200078e0a14 */
[----:B------:R-:W-:Y:S01]  /*b050*/  SHF.R.U64 R2, R2, UR4, R3 ;  /* 0x0000000402027c19 */ /* 0x000fe20008001203 */
[----:B------:R-:W-:Y:S01]  /*b060*/  ULDC UR4, c[0x0][0x638] ;  /* 0x00018e0000047ab9 */ /* 0x000fe20000000800 */
[----:B------:R-:W-:Y:S01]  /*b070*/  LOP3.LUT R12, R12, UR19, RZ, 0xc0, !PT ;  /* 0x000000130c0c7c12 */ /* 0x000fe2000f8ec0ff */
[----:B------:R-:W-:Y:S01]  /*b080*/  ULDC UR5, c[0x0][0x610] ;  /* 0x0001840000057ab9 */ /* 0x000fe20000000800 */
[----:B------:R-:W-:Y:S01]  /*b090*/  IMAD.MOV.U32 R3, RZ, RZ, 0x1 ;  /* 0x00000001ff037424 */ /* 0x000fe200078e00ff */
[----:B-1----:R-:W-:Y:S01]  /*b0a0*/  ISETP.NE.AND P1, PT, R4, 0x1, PT ;  /* 0x000000010400780c */ /* 0x002fe20003f25270 */
[----:B------:R-:W-:-:S02]  /*b0b0*/  IMAD.MOV R4, RZ, RZ, -R2 ;  /* 0x000000ffff047224 */ /* 0x000fc400078e0a02 */
[----:B------:R-:W-:Y:S02]  /*b0c0*/  IMAD R2, R2, UR21, R15 ;  /* 0x0000001502027c24 */ /* 0x000fe4000f8e020f */
[----:B------:R-:W-:Y:S01]  /*b0d0*/  IMAD R13, R4, UR4, R13 ;  /* 0x00000004040d7c24 */ /* 0x000fe2000f8e020d */
[----:B------:R-:W-:-:S07]  /*b0e0*/  ULDC UR4, c[0x0][0x600] ;  /* 0x0001800000047ab9 */ /* 0x000fce0000000800 */
[----:B0-----:R-:W-:-:S04]  /*b0f0*/  @P1 IMAD R11, R14, R20, R9 ;  /* 0x000000140e0b1224 */ /* 0x001fc800078e0209 */
[----:B------:R-:W-:Y:S02]  /*b100*/  IMAD R11, R2, UR5, R11 ;  /* 0x00000005020b7c24 */ /* 0x000fe4000f8e020b */
[----:B------:R-:W-:-:S05]  /*b110*/  IMAD R2, R13, UR4, R12 ;  /* 0x000000040d027c24 */ /* 0x000fca000f8e020c */
[----:B------:R-:W-:Y:S02]  /*b120*/  SEL R22, R2, R11, !P1 ;  /* 0x0000000b02167207 */ /* 0x000fe40004800000 */
[----:B------:R-:W-:Y:S01]  /*b130*/  SEL R19, R11, R2, !P1 ;  /* 0x000000020b137207 */ /* 0x000fe20004800000 */
[----:B------:R-:W-:-:S07]  /*b140*/  IMAD.MOV.U32 R2, RZ, RZ, R10 ;  /* 0x000000ffff027224 */ /* 0x000fce00078e000a */
.L_x_300:
[----:B------:R-:W-:Y:S05]  /*b150*/  BSYNC B1 ;  /* 0x0000000000017941 */ /* 0x000fea0003800000 */
.L_x_299:
[----:B------:R-:W-:-:S13]  /*b160*/  LOP3.LUT P1, RZ, R3, 0xff, RZ, 0xc0, !PT ;  /* 0x000000ff03ff7812 */ /* 0x000fda000782c0ff */
[----:B------:R-:W-:Y:S05]  /*b170*/  @P1 BRA `(.L_x_303) ;  /* 0xfffffff000e81947 */ /* 0x000fea000383ffff */
[----:B------:R-:W-:Y:S05]  /*b180*/  BSYNC B0 ;  /* 0x0000000000007941 */ /* 0x000fea0003800000 */
.L_x_291:
[----:B------:R-:W-:-:S03]  /*b190*/  UMOV UR4, 0xffffffff ;  /* 0xffffffff00047882 */ /* 0x000fc60000000000 */
[----:B------:R-:W-:Y:S05]  /*b1a0*/  BRA.DIV UR4, `(.L_x_304) ;  /* 0x0000000604647947 */ /* 0x000fea000b800000 */
[----:B------:R-:W-:-:S13]  /*b1b0*/  ELECT P6, URZ, PT ;  /* 0x00000000003f782f */ /* 0x000fda00038c0000 */
.L_x_321:
[----:B------:R-:W-:Y:S04]  /*b1c0*/  BSSY B0, `(.L_x_305) ;  /* 0x0000034000007945 */ /* 0x000fe80003800000 */
[----:B------:R-:W-:Y:S05]  /*b1d0*/  @!P6 BRA `(.L_x_306) ;  /* 0x0000000000c8e947 */ /* 0x000fea0003800000 */
[----:B------:R-:W-:-:S04]  /*b1e0*/  LOP3.LUT R16, R16, 0x2, RZ, 0xfc, !PT ;  /* 0x0000000210107812 */ /* 0x000fc800078efcff */
[----:B------:R-:W-:-:S13]  /*b1f0*/  ISETP.NE.AND P0, PT, R16, 0x3, PT ;  /* 0x000000031000780c */ /* 0x000fda0003f05270 */
[----:B------:R-:W-:Y:S05]  /*b200*/  @!P0 BRA `(.L_x_307) ;  /* 0x0000000000048947 */ /* 0x000fea0003800000 */
[----:B------:R-:W-:Y:S01]  /*b210*/  BPT.TRAP 0x1 ;  /* 0x000000040000795c */ /* 0x000fe20000300000 */
.L_x_307:
[----:B------:R-:W0:Y:S01]  /*b220*/  S2R R3, SR_CgaCtaId ;  /* 0x0000000000037919 */ /* 0x000e220000008800 */
[----:B------:R-:W-:Y:S02]  /*b230*/  MOV R2, 0x400 ;  /* 0x0000040000027802 */ /* 0x000fe40000000f00 */
[----:B------:R-:W-:Y:S02]  /*b240*/  SHF.L.U32 R4, R0, 0x1f, RZ ;  /* 0x0000001f00047819 */ /* 0x000fe400000006ff */
[----:B0-----:R-:W-:-:S05]  /*b250*/  LEA R2, R3, R2, 0x18 ;  /* 0x0000000203027211 */ /* 0x001fca00078ec0ff */
[----:B------:R-:W-:-:S04]  /*b260*/  VIADD R2, R2, 0x28 ;  /* 0x0000002802027836 */ /* 0x000fc80000000000 */
[C---:B------:R-:W-:Y:S02]  /*b270*/  IMAD R9, R7.reuse, 0x8, R2 ;  /* 0x0000000807097824 */ /* 0x040fe400078e0202 */
[----:B------:R-:W-:Y:S02]  /*b280*/  VIADD R7, R7, 0x1 ;  /* 0x0000000107077836 */ /* 0x000fe40000000000 */
[----:B------:R-:W0:Y:S03]  /*b290*/  SYNCS.PHASECHK.TRANS64.TRYWAIT P0, [R9+URZ], R4 ;  /* 0x00000004090075a7 */ /* 0x000e26000800017f */
[----:B------:R-:W-:-:S04]  /*b2a0*/  ISETP.NE.AND P1, PT, R7, 0x5, PT ;  /* 0x000000050700780c */ /* 0x000fc80003f25270 */
[----:B------:R-:W-:Y:S02]  /*b2b0*/  SEL R3, RZ, 0x1, P1 ;  /* 0x00000001ff037807 */ /* 0x000fe40000800000 */
[----:B------:R-:W-:Y:S02]  /*b2c0*/  SEL R7, R7, RZ, P1 ;  /* 0x000000ff07077207 */ /* 0x000fe40000800000 */
[----:B------:R-:W-:-:S03]  /*b2d0*/  LOP3.LUT R6, R0, R3, RZ, 0x3c, !PT ;  /* 0x0000000300067212 */ /* 0x000fc600078e3cff */
[----:B------:R-:W-:Y:S01]  /*b2e0*/  IMAD R8, R7, 0x8, R2 ;  /* 0x0000000807087824 */ /* 0x000fe200078e0202 */
[----:B------:R-:W-:Y:S01]  /*b2f0*/  SHF.L.U32 R5, R6, 0x1f, RZ ;  /* 0x0000001f06057819 */ /* 0x000fe200000006ff */
[----:B0-----:R-:W-:Y:S06]  /*b300*/  @!P0 BRA `(.L_x_308) ;  /* 0x00000004002c8947 */ /* 0x001fec0003800000 */
.L_x_322:
[----:B------:R-:W1:Y:S01]  /*b310*/  SYNCS.PHASECHK.TRANS64.TRYWAIT P0, [R8+URZ], R5 ;  /* 0x00000005080075a7 */ /* 0x000e62000800017f */
[----:B------:R-:W-:-:S05]  /*b320*/  VIADD R0, R7, 0x1 ;  /* 0x0000000107007836 */ /* 0x000fca0000000000 */
[----:B------:R-:W-:-:S04]  /*b330*/  ISETP.NE.AND P1, PT, R0, 0x5, PT ;  /* 0x000000050000780c */ /* 0x000fc80003f25270 */
[----:B------:R-:W-:Y:S02]  /*b340*/  SEL R3, RZ, 0x1, P1 ;  /* 0x00000001ff037807 */ /* 0x000fe40000800000 */
[----:B------:R-:W-:Y:S02]  /*b350*/  SEL R7, R0, RZ, P1 ;  /* 0x000000ff00077207 */ /* 0x000fe40000800000 */
[----:B------:R-:W-:-:S03]  /*b360*/  LOP3.LUT R6, R6, R3, RZ, 0x3c, !PT ;  /* 0x0000000306067212 */ /* 0x000fc600078e3cff */
[----:B0-----:R-:W-:Y:S01]  /*b370*/  IMAD R9, R7, 0x8, R2 ;  /* 0x0000000807097824 */ /* 0x001fe200078e0202 */
[----:B------:R-:W-:Y:S01]  /*b380*/  SHF.L.U32 R4, R6, 0x1f, RZ ;  /* 0x0000001f06047819 */ /* 0x000fe200000006ff */
[----:B-1----:R-:W-:Y:S06]  /*b390*/  @!P0 BRA `(.L_x_309) ;  /* 0x00000004001c8947 */ /* 0x002fec0003800000 */
.L_x_323:
[----:B------:R-:W1:Y:S01]  /*b3a0*/  SYNCS.PHASECHK.TRANS64.TRYWAIT P0, [R9+URZ], R4 ;  /* 0x00000004090075a7 */ /* 0x000e62000800017f */
[----:B------:R-:W-:-:S05]  /*b3b0*/  VIADD R0, R7, 0x1 ;  /* 0x0000000107007836 */ /* 0x000fca0000000000 */
[----:B------:R-:W-:-:S04]  /*b3c0*/  ISETP.NE.AND P1, PT, R0, 0x5, PT ;  /* 0x000000050000780c */ /* 0x000fc80003f25270 */
[----:B------:R-:W-:Y:S02]  /*b3d0*/  SEL R3, RZ, 0x1, P1 ;  /* 0x00000001ff037807 */ /* 0x000fe40000800000 */
[----:B------:R-:W-:Y:S02]  /*b3e0*/  SEL R7, R0, RZ, P1 ;  /* 0x000000ff00077207 */ /* 0x000fe40000800000 */
[----:B------:R-:W-:-:S03]  /*b3f0*/  LOP3.LUT R11, R6, R3, RZ, 0x3c, !PT ;  /* 0x00000003060b7212 */ /* 0x000fc600078e3cff */
[----:B------:R-:W-:Y:S01]  /*b400*/  IMAD R6, R7, 0x8, R2 ;  /* 0x0000000807067824 */ /* 0x000fe200078e0202 */
[----:B0-----:R-:W-:Y:S01]  /*b410*/  SHF.L.U32 R5, R11, 0x1f, RZ ;  /* 0x0000001f0b057819 */ /* 0x001fe200000006ff */
[----:B-1----:R-:W-:Y:S06]  /*b420*/  @!P0 BRA `(.L_x_310) ;  /* 0x00000004000c8947 */ /* 0x002fec0003800000 */
.L_x_324:
[----:B------:R-:W1:Y:S01]  /*b430*/  SYNCS.PHASECHK.TRANS64.TRYWAIT P0, [R6+URZ], R5 ;  /* 0x00000005060075a7 */ /* 0x000e62000800017f */
[----:B------:R-:W-:-:S05]  /*b440*/  VIADD R0, R7, 0x1 ;  /* 0x0000000107007836 */ /* 0x000fca0000000000 */
[----:B------:R-:W-:-:S04]  /*b450*/  ISETP.NE.AND P1, PT, R0, 0x5, PT ;  /* 0x000000050000780c */ /* 0x000fc80003f25270 */
[----:B0-----:R-:W-:Y:S02]  /*b460*/  SEL R4, RZ, 0x1, P1 ;  /* 0x00000001ff047807 */ /* 0x001fe40000800000 */
[----:B------:R-:W-:Y:S02]  /*b470*/  SEL R3, R0, RZ, P1 ;  /* 0x000000ff00037207 */ /* 0x000fe40000800000 */
[----:B------:R-:W-:Y:S01]  /*b480*/  LOP3.LUT R0, R11, R4, RZ, 0x3c, !PT ;  /* 0x000000040b007212 */ /* 0x000fe200078e3cff */
[----:B-1----:R-:W-:Y:S06]  /*b490*/  @!P0 BRA `(.L_x_311) ;  /* 0x0000000400048947 */ /* 0x002fec0003800000 */
.L_x_325:
[----:B------:R-:W-:Y:S01]  /*b4a0*/  IMAD R3, R3, 0x8, R2 ;  /* 0x0000000803037824 */ /* 0x000fe200078e0202 */
[----:B------:R-:W-:-:S07]  /*b4b0*/  SHF.L.U32 R0, R0, 0x1f, RZ ;  /* 0x0000001f00007819 */ /* 0x000fce00000006ff */
.L_x_312:
[----:B-1----:R1:W2:Y:S02]  /*b4c0*/  SYNCS.PHASECHK.TRANS64.TRYWAIT P0, [R3+URZ], R0 ;  /* 0x00000000030075a7 */ /* 0x0022a4000800017f */
[----:B--2---:R-:W-:Y:S05]  /*b4d0*/  @!P0 NANOSLEEP.SYNCS 0x989680 ;  /* 0x009896800000895d */ /* 0x004fea0003900000 */
[----:B------:R-:W2:Y:S02]  /*b4e0*/  @!P0 SYNCS.PHASECHK.TRANS64 P0, [R3+URZ], R0 ;  /* 0x00000000030085a7 */ /* 0x000ea4000800007f */
[----:B--2---:R-:W-:Y:S05]  /*b4f0*/  @!P0 BRA `(.L_x_312) ;  /* 0xfffffffc00f08947 */ /* 0x004fea000383ffff */
.L_x_306:
[----:B------:R-:W-:Y:S05]  /*b500*/  BSYNC B0 ;  /* 0x0000000000007941 */ /* 0x000fea0003800000 */
.L_x_305:
[----:B------:R-:W-:Y:S05]  /*b510*/  EXIT ;  /* 0x000000000000794d */ /* 0x000fea0003800000 */
.L_x_15:
[----:B-1----:R1:W2:Y:S02]  /*b520*/  SYNCS.PHASECHK.TRANS64.TRYWAIT P0, [R159+URZ], R0 ;  /* 0x000000009f0075a7 */ /* 0x0022a4000800017f */
[----:B--2---:R-:W-:Y:S05]  /*b530*/  @!P0 NANOSLEEP.SYNCS 0x989680 ;  /* 0x009896800000895d */ /* 0x004fea0003900000 */
[----:B------:R-:W2:Y:S02]  /*b540*/  @!P0 SYNCS.PHASECHK.TRANS64 P0, [R159+URZ], R0 ;  /* 0x000000009f0085a7 */ /* 0x000ea4000800007f */
[----:B--2---:R-:W-:Y:S05]  /*b550*/  @!P0 BRA `(.L_x_15) ;  /* 0xfffffffc00f08947 */ /* 0x004fea000383ffff */
[----:B------:R-:W-:Y:S05]  /*b560*/  BRA `(.L_x_313) ;  /* 0xffffff5c00cc7947 */ /* 0x000fea000383ffff */
.L_x_20:
[----:B--2---:R2:W3:Y:S02]  /*b570*/  SYNCS.PHASECHK.TRANS64.TRYWAIT P1, [R3+URZ], R0 ;  /* 0x00000000030075a7 */ /* 0x0044e4000802017f */
[----:B---3--:R-:W-:Y:S05]  /*b580*/  @!P1 NANOSLEEP.SYNCS 0x989680 ;  /* 0x009896800000995d */ /* 0x008fea0003900000 */
[----:B------:R-:W3:Y:S02]  /*b590*/  @!P1 SYNCS.PHASECHK.TRANS64 P1, [R3+URZ], R0 ;  /* 0x00000000030095a7 */ /* 0x000ee4000802007f */
[----:B---3--:R-:W-:Y:S05]  /*b5a0*/  @!P1 BRA `(.L_x_20) ;  /* 0xfffffffc00f09947 */ /* 0x008fea000383ffff */
[----:B------:R-:W-:Y:S05]  /*b5b0*/  BRA `(.L_x_19) ;  /* 0xffffff6000387947 */ /* 0x000fea000383ffff */
.L_x_25:
[----:B--2---:R-:W-:-:S04]  /*b5c0*/  IMAD.U32 R4, RZ, RZ, UR4 ;  /* 0x00000004ff047e24 */ /* 0x004fc8000f8e00ff */
[----:B------:R2:W3:Y:S03]  /*b5d0*/  SYNCS.PHASECHK.TRANS64.TRYWAIT P1, [R4+URZ], R3 ;  /* 0x00000003040075a7 */ /* 0x0004e6000802017f */
[----:B---3--:R-:W-:Y:S05]  /*b5e0*/  @!P1 NANOSLEEP.SYNCS 0x989680 ;  /* 0x009896800000995d */ /* 0x008fea0003900000 */
[----:B------:R-:W3:Y:S02]  /*b5f0*/  @!P1 SYNCS.PHASECHK.TRANS64 P1, [R4+URZ], R3 ;  /* 0x00000003040095a7 */ /* 0x000ee4000802007f */
[----:B---3--:R-:W-:Y:S05]  /*b600*/  @!P1 BRA `(.L_x_25) ;  /* 0xfffffffc00ec9947 */ /* 0x008fea000383ffff */
[----:B------:R-:W-:Y:S05]  /*b610*/  BRA `(.L_x_24) ;  /* 0xffffff6400107947 */ /* 0x000fea000383ffff */
.L_x_31:
[----:B-1----:R1:W2:Y:S02]  /*b620*/  SYNCS.PHASECHK.TRANS64.TRYWAIT P0, [R159+URZ+0x10], R0 ;  /* 0x000010009f0075a7 */ /* 0x0022a4000800017f */
[----:B--2---:R-:W-:Y:S05]  /*b630*/  @!P0 NANOSLEEP.SYNCS 0x989680 ;  /* 0x009896800000895d */ /* 0x004fea0003900000 */
[----:B------:R-:W2:Y:S02]  /*b640*/  @!P0 SYNCS.PHASECHK.TRANS64 P0, [R159+URZ+0x10], R0 ;  /* 0x000010009f0085a7 */ /* 0x000ea4000800007f */
[----:B--2---:R-:W-:Y:S05]  /*b650*/  @!P0 BRA `(.L_x_31) ;  /* 0xfffffffc00f08947 */ /* 0x004fea000383ffff */
[----:B------:R-:W-:Y:S05]  /*b660*/  BRA `(.L_x_314) ;  /* 0xffffff6800547947 */ /* 0x000fea000383ffff */
.L_x_292:
[----:B------:R-:W-:Y:S01]  /*b670*/  BSSY B1, `(.L_x_315) ;  /* 0x0000006000017945 */ /* 0x000fe20003800000 */
[----:B------:R-:W-:-:S07]  /*b680*/  IMAD.MOV.U32 R15, RZ, RZ, -0x1 ;  /* 0xffffffffff0f7424 */ /* 0x000fce00078e00ff */
[----:B-----5:R-:W-:Y:S05]  /*b690*/  WARPSYNC.COLLECTIVE R15, `(.L_x_316) ;  /* 0x000000000f0c7348 */ /* 0x020fea0003c00000 */
[----:B------:R-:W-:Y:S02]  /*b6a0*/  ELECT P6, UR62, PT ;  /* 0x00000000003e782f */ /* 0x000fe400038c0000 */
[----:B------:R-:W-:Y:S01]  /*b6b0*/  MOV R14, UR62 ;  /* 0x0000003e000e7c02 */ /* 0x000fe20008000f00 */
[----:B-----5:R-:W-:Y:S10]  /*b6c0*/  ENDCOLLECTIVE ;  /* 0x000000000000791b */ /* 0x020ff40003800000 */
.L_x_316:
[----:B------:R-:W-:Y:S05]  /*b6d0*/  BSYNC B1 ;  /* 0x0000000000017941 */ /* 0x000fea0003800000 */
.L_x_315:
[----:B------:R-:W-:Y:S05]  /*b6e0*/  BRA `(.L_x_317) ;  /* 0xffffffec00987947 */ /* 0x000fea000383ffff */
.L_x_295:
[----:B0-----:R0:W1:Y:S02]  /*b6f0*/  SYNCS.PHASECHK.TRANS64.TRYWAIT P1, [R10+URZ+0x28], R5 ;  /* 0x000028050a0075a7 */ /* 0x001064000802017f */
[----:B-1----:R-:W-:Y:S05]  /*b700*/  @!P1 NANOSLEEP.SYNCS 0x989680 ;  /* 0x009896800000995d */ /* 0x002fea0003900000 */
[----:B------:R-:W1:Y:S02]  /*b710*/  @!P1 SYNCS.PHASECHK.TRANS64 P1, [R10+URZ+0x28], R5 ;  /* 0x000028050a0095a7 */ /* 0x000e64000802007f */
[----:B-1----:R-:W-:Y:S05]  /*b720*/  @!P1 BRA `(.L_x_295) ;  /* 0xfffffffc00f09947 */ /* 0x002fea000383ffff */
[----:B------:R-:W-:Y:S05]  /*b730*/  BRA `(.L_x_318) ;  /* 0xffffffec00dc7947 */ /* 0x000fea000383ffff */
.L_x_304:
[----:B------:R-:W-:Y:S01]  /*b740*/  BSSY B0, `(.L_x_319) ;  /* 0x0000006000007945 */ /* 0x000fe20003800000 */
[----:B------:R-:W-:-:S07]  /*b750*/  IMAD.MOV.U32 R15, RZ, RZ, -0x1 ;  /* 0xffffffffff0f7424 */ /* 0x000fce00078e00ff */
[----:B-----5:R-:W-:Y:S05]  /*b760*/  WARPSYNC.COLLECTIVE R15, `(.L_x_320) ;  /* 0x000000000f0c7348 */ /* 0x020fea0003c00000 */
[----:B------:R-:W-:Y:S02]  /*b770*/  ELECT P6, UR62, PT ;  /* 0x00000000003e782f */ /* 0x000fe400038c0000 */
[----:B------:R-:W-:Y:S01]  /*b780*/  MOV R14, UR62 ;  /* 0x0000003e000e7c02 */ /* 0x000fe20008000f00 */
[----:B-----5:R-:W-:Y:S10]  /*b790*/  ENDCOLLECTIVE ;  /* 0x000000000000791b */ /* 0x020ff40003800000 */
.L_x_320:
[----:B------:R-:W-:Y:S05]  /*b7a0*/  BSYNC B0 ;  /* 0x0000000000007941 */ /* 0x000fea0003800000 */
.L_x_319:
[----:B------:R-:W-:Y:S05]  /*b7b0*/  BRA `(.L_x_321) ;  /* 0xfffffff800807947 */ /* 0x000fea000383ffff */
.L_x_308:
[----:B0-----:R0:W1:Y:S02]  /*b7c0*/  SYNCS.PHASECHK.TRANS64.TRYWAIT P0, [R9+URZ], R4 ;  /* 0x00000004090075a7 */ /* 0x001064000800017f */
[----:B-1----:R-:W-:Y:S05]  /*b7d0*/  @!P0 NANOSLEEP.SYNCS 0x989680 ;  /* 0x009896800000895d */ /* 0x002fea0003900000 */
[----:B------:R-:W1:Y:S02]  /*b7e0*/  @!P0 SYNCS.PHASECHK.TRANS64 P0, [R9+URZ], R4 ;  /* 0x00000004090085a7 */ /* 0x000e64000800007f */
[----:B-1----:R-:W-:Y:S05]  /*b7f0*/  @!P0 BRA `(.L_x_308) ;  /* 0xfffffffc00f08947 */ /* 0x002fea000383ffff */
[----:B------:R-:W-:Y:S05]  /*b800*/  BRA `(.L_x_322) ;  /* 0xfffffff800c07947 */ /* 0x000fea000383ffff */
.L_x_309:
[----:B0-----:R0:W1:Y:S02]  /*b810*/  SYNCS.PHASECHK.TRANS64.TRYWAIT P0, [R8+URZ], R5 ;  /* 0x00000005080075a7 */ /* 0x001064000800017f */
[----:B-1----:R-:W-:Y:S05]  /*b820*/  @!P0 NANOSLEEP.SYNCS 0x989680 ;  /* 0x009896800000895d */ /* 0x002fea0003900000 */
[----:B------:R-:W1:Y:S02]  /*b830*/  @!P0 SYNCS.PHASECHK.TRANS64 P0, [R8+URZ], R5 ;  /* 0x00000005080085a7 */ /* 0x000e64000800007f */
[----:B-1----:R-:W-:Y:S05]  /*b840*/  @!P0 BRA `(.L_x_309) ;  /* 0xfffffffc00f08947 */ /* 0x002fea000383ffff */
[----:B------:R-:W-:Y:S05]  /*b850*/  BRA `(.L_x_323) ;  /* 0xfffffff800d07947 */ /* 0x000fea000383ffff */
.L_x_310:
[----:B0-----:R0:W1:Y:S02]  /*b860*/  SYNCS.PHASECHK.TRANS64.TRYWAIT P0, [R9+URZ], R4 ;  /* 0x00000004090075a7 */ /* 0x001064000800017f */
[----:B-1----:R-:W-:Y:S05]  /*b870*/  @!P0 NANOSLEEP.SYNCS 0x989680 ;  /* 0x009896800000895d */ /* 0x002fea0003900000 */
[----:B------:R-:W1:Y:S02]  /*b880*/  @!P0 SYNCS.PHASECHK.TRANS64 P0, [R9+URZ], R4 ;  /* 0x00000004090085a7 */ /* 0x000e64000800007f */
[----:B-1----:R-:W-:Y:S05]  /*b890*/  @!P0 BRA `(.L_x_310) ;  /* 0xfffffffc00f08947 */ /* 0x002fea000383ffff */
[----:B------:R-:W-:Y:S05]  /*b8a0*/  BRA `(.L_x_324) ;  /* 0xfffffff800e07947 */ /* 0x000fea000383ffff */
.L_x_311:
[----:B0-----:R0:W1:Y:S02]  /*b8b0*/  SYNCS.PHASECHK.TRANS64.TRYWAIT P0, [R6+URZ], R5 ;  /* 0x00000005060075a7 */ /* 0x001064000800017f */
[----:B-1----:R-:W-:Y:S05]  /*b8c0*/  @!P0 NANOSLEEP.SYNCS 0x989680 ;  /* 0x009896800000895d */ /* 0x002fea0003900000 */
[----:B------:R-:W1:Y:S02]  /*b8d0*/  @!P0 SYNCS.PHASECHK.TRANS64 P0, [R6+URZ], R5 ;  /* 0x00000005060085a7 */ /* 0x000e64000800007f */
[----:B-1----:R-:W-:Y:S05]  /*b8e0*/  @!P0 BRA `(.L_x_311) ;  /* 0xfffffffc00f08947 */ /* 0x002fea000383ffff */
[----:B------:R-:W-:Y:S05]  /*b8f0*/  BRA `(.L_x_325) ;  /* 0xfffffff800e87947 */ /* 0x000fea000383ffff */
.L_x_326:
[----:B------:R-:W-:-:S00]  /*b900*/  BRA `(.L_x_326) ;  /* 0xfffffffc00fc7947 */ /* 0x000fc0000383ffff */
[----:B------:R-:W-:-:S00]  /*b910*/  NOP ;  /* 0x0000000000007918 */ /* 0x000fc00000000000 */
        /* <DEDUP_REMOVED lines=14> */
.L_x_327:


//--------------------- .nv.global.init           --------------------------
	.section	.nv.global.init,"aw",@progbits
.nv.global.init:
	.type		$str$22,@object
	.size		$str$22,($str$23 - $str$22)
$str$22:
        /*0000*/ 	.byte	0x6b, 0x5f, 0x74, 0x69, 0x6c, 0x65, 0x5f, 0x63, 0x6f, 0x75, 0x6e, 0x74, 0x20, 0x3e, 0x3d, 0x20
        /*0010*/ 	.byte	0x31, 0x00
	.type		$str$23,@object
	.size		$str$23,(__unnamed_1 - $str$23)
$str$23:
        /*0012*/ 	.byte	0x2f, 0x74, 0x6d, 0x70, 0x2f, 0x63, 0x75, 0x74, 0x6c, 0x61, 0x73, 0x73, 0x5f, 0x73, 0x77, 0x65
        /*0022*/ 	.byte	0x65, 0x70, 0x5f, 0x73, 0x72, 0x63, 0x2f, 0x69, 0x6e, 0x63, 0x6c, 0x75, 0x64, 0x65, 0x2f, 0x63
        /*0032*/ 	.byte	0x75, 0x74, 0x6c, 0x61, 0x73, 0x73, 0x2f, 0x67, 0x65, 0x6d, 0x6d, 0x2f, 0x63, 0x6f, 0x6c, 0x6c
        /*0042*/ 	.byte	0x65, 0x63, 0x74, 0x69, 0x76, 0x65, 0x2f, 0x73, 0x6d, 0x39, 0x30, 0x5f, 0x6d, 0x6d, 0x61, 0x5f
        /*0052*/ 	.byte	0x74, 0x6d, 0x61, 0x5f, 0x67, 0x6d, 0x6d, 0x61, 0x5f, 0x73, 0x73, 0x5f, 0x77, 0x61, 0x72, 0x70
        /*0062*/ 	.byte	0x73, 0x70, 0x65, 0x63, 0x69, 0x61, 0x6c, 0x69, 0x7a, 0x65, 0x64, 0x2e, 0x68, 0x70, 0x70, 0x00
	.type		__unnamed_1,@object
	.size		__unnamed_1,(.L_0 - __unnamed_1)
__unnamed_1:
        /*0072*/ 	.byte	0x76, 0x6f, 0x69, 0x64, 0x20, 0x63, 0x75, 0x74, 0x6c, 0x61, 0x73, 0x73, 0x3a, 0x3a, 0x67, 0x65
        /* <DEDUP_REMOVED lines=179> */
        /*0bb2*/ 	.byte	0x69, 0x64, 0x65, 0x6e, 0x74, 0x69, 0x74, 0x79, 0x5d, 0x00
.L_0:


//--------------------- .nv.shared._ZN7cutlass13device_kernelINS_4gemm6kernel13GemmUniversalIN4cute5tupleIJiiiiEEENS1_10collective13CollectiveMmaINS1_34MainloopSm90TmaGmmaWarpSpecializedILi5ENS5_IJNS4_1CILi1EEESB_SB_EEENS1_32KernelTmaWarpSpecializedPingpongEEENS5_IJNSA_ILi64EEENSA_ILi256EEESF_EEENS_6half_tENS5_IJSB_llEEESI_SJ_NS4_8TiledMMAINS4_8MMA_AtomIJNS4_4SM904GMMA26MMA_64x256x16_F32F16F16_SSILNSN_5MajorE1ELSP_1ELNSN_7ScaleInE1ELSQ_1EEEEEENS4_6LayoutISC_NS5_IJNSA_ILi0EEESU_SU_EEEEENS5_IJNS4_10UnderscoreESX_SX_EEEEENS4_13SM90_TMA_LOADENS4_14ComposedLayoutINS4_7SwizzleILi3ELi4ELi3EEENS4_18smem_ptr_flag_bitsILi16EEENST_INS5_IJSF_NSA_ILi8EEEEEENS5_IJSB_SF_EEEEEEEvNS4_8identityES10_S1A_vS1B_EENS_8epilogue10collective6detail29Sm90TmaWarpSpecializedAdapterINS1E_15DefaultEpilogueISI_NS5_IJlSB_lEEES1I_NS1D_6thread17LinearCombinationISI_Li1EffLNS1J_9ScaleType4KindE0ELNS_15FloatRoundStyleE2ESI_EENS1_15EpilogueDefaultEEEEEvvEEEEvNT_6ParamsE --------------------------
	.section	.nv.shared._ZN7cutlass13device_kernelINS_4gemm6kernel13GemmUniversalIN4cute5tupleIJiiiiEEENS1_10collective13CollectiveMmaINS1_34MainloopSm90TmaGmmaWarpSpecializedILi5ENS5_IJNS4_1CILi1EEESB_SB_EEENS1_32KernelTmaWarpSpecializedPingpongEEENS5_IJNSA_ILi64EEENSA_ILi256EEESF_EEENS_6half_tENS5_IJSB_llEEESI_SJ_NS4_8TiledMMAINS4_8MMA_AtomIJNS4_4SM904GMMA26MMA_64x256x16_F32F16F16_SSILNSN_5MajorE1ELSP_1ELNSN_7ScaleInE1ELSQ_1EEEEEENS4_6LayoutISC_NS5_IJNSA_ILi0EEESU_SU_EEEEENS5_IJNS4_10UnderscoreESX_SX_EEEEENS4_13SM90_TMA_LOADENS4_14ComposedLayoutINS4_7SwizzleILi3ELi4ELi3EEENS4_18smem_ptr_flag_bitsILi16EEENST_INS5_IJSF_NSA_ILi8EEEEEENS5_IJSB_SF_EEEEEEEvNS4_8identityES10_S1A_vS1B_EENS_8epilogue10collective6detail29Sm90TmaWarpSpecializedAdapterINS1E_15DefaultEpilogueISI_NS5_IJlSB_lEEES1I_NS1D_6thread17LinearCombinationISI_Li1EffLNS1J_9ScaleType4KindE0ELNS_15FloatRoundStyleE2ESI_EENS1_15EpilogueDefaultEEEEEvvEEEEvNT_6ParamsE,"aw",@nobits
	.sectionflags	@""
	.align	16
	.zero		1024


//--------------------- .nv.shared.reserved.0     --------------------------
	.section	.nv.shared.reserved.0,"aw",@nobits
	.weak		__nv_reservedSMEM_offset_0_alias
	.size		__nv_reservedSMEM_offset_0_alias, 0, 0
	.other		__nv_reservedSMEM_offset_0_alias,@"STO_CUDA_RESERVED_SHARED STV_DEFAULT"
__nv_reservedSMEM_offset_0_alias:
	.zero		0


//--------------------- .nv.global                --------------------------
	.section	.nv.global,"aw",@nobits
.nv.global:
	.type		_ZN39_INTERNAL_6d961c20_4_k_cu_0fa94e42_30904cute1_E,@object
	.size		_ZN39_INTERNAL_6d961c20_4_k_cu_0fa94e42_30904cute1_E,(_ZN39_INTERNAL_6d961c20_4_k_cu_0fa94e42_30904cuda3std3__45__cpo6cbeginE - _ZN39_INTERNAL_6d961c20_4_k_cu_0fa94e42_30904cute1_E)
_ZN39_INTERNAL_6d961c20_4_k_cu_0fa94e42_30904cute1_E:
	.zero		1
	.type		_ZN39_INTERNAL_6d961c20_4_k_cu_0fa94e42_30904cuda3std3__45__cpo6cbeginE,@object
	.size		_ZN39_INTERNAL_6d961c20_4_k_cu_0fa94e42_30904cuda3std3__45__cpo6cbeginE,(_ZN39_INTERNAL_6d961c20_4_k_cu_0fa94e42_30904cuda3std3__48in_placeE - _ZN39_INTERNAL_6d961c20_4_k_cu_0fa94e42_30904cuda3std3__45__cpo6cbeginE)
_ZN39_INTERNAL_6d961c20_4_k_cu_0fa94e42_30904cuda3std3__45__cpo6cbeginE:
	.zero		1
	.type		_ZN39_INTERNAL_6d961c20_4_k_cu_0fa94e42_30904cuda3std3__48in_placeE,@object
	.size		_ZN39_INTERNAL_6d961c20_4_k_cu_0fa94e42_30904cuda3std3__48in_placeE,(_ZN39_INTERNAL_6d961c20_4_k_cu_0fa94e42_30904cuda3std6ranges3__45__cpo9iter_moveE - _ZN39_INTERNAL_6d961c20_4_k_cu_0fa94e42_30904cuda3std3__48in_placeE)
_ZN39_INTERNAL_6d961c20_4_k_cu_0fa94e42_30904cuda3std3__48in_placeE:
	.zero		1
	.type		_ZN39_INTERNAL_6d961c20_4_k_cu_0fa94e42_30904cuda3std6ranges3__45__cpo9iter_moveE,@object
	.size		_ZN39_INTERNAL_6d961c20_4_k_cu_0fa94e42_30904cuda3std6ranges3__45__cpo9iter_moveE,(_ZN39_INTERNAL_6d961c20_4_k_cu_0fa94e42_30904cuda3std3__45__cpo5beginE - _ZN39_INTERNAL_6d961c20_4_k_cu_0fa94e42_30904cuda3std6ranges3__45__cpo9iter_moveE)
_ZN39_INTERNAL_6d961c20_4_k_cu_0fa94e42_30904cuda3std6ranges3__45__cpo9iter_moveE:
	.zero		1
	.type		_ZN39_INTERNAL_6d961c20_4_k_cu_0fa94e42_30904cuda3std3__45__cpo5beginE,@object
	.size		_ZN39_INTERNAL_6d961c20_4_k_cu_0fa94e42_30904cuda3std3__45__cpo5beginE,(_ZN39_INTERNAL_6d961c20_4_k_cu_0fa94e42_30904cuda3std3__441_GLOBAL__N__6d961c20_4_k_cu_0fa94e42_30906ignoreE - _ZN39_INTERNAL_6d961c20_4_k_cu_0fa94e42_30904cuda3std3__45__cpo5beginE)
_ZN39_INTERNAL_6d961c20_4_k_cu_0fa94e42_30904cuda3std3__45__cpo5beginE:
	.zero		1
	.type		_ZN39_INTERNAL_6d961c20_4_k_cu_0fa94e42_30904cuda3std3__441_GLOBAL__N__6d961c20_4_k_cu_0fa94e42_30906ignoreE,@object
	.size		_ZN39_INTERNAL_6d961c20_4_k_cu_0fa94e42_30904cuda3std3__441_GLOBAL__N__6d961c20_4_k_cu_0fa94e42_30906ignoreE,(_ZN39_INTERNAL_6d961c20_4_k_cu_0fa94e42_30904cute7productE - _ZN39_INTERNAL_6d961c20_4_k_cu_0fa94e42_30904cuda3std3__441_GLOBAL__N__6d961c20_4_k_cu_0fa94e42_30906ignoreE)
_ZN39_INTERNAL_6d961c20_4_k_cu_0fa94e42_30904cuda3std3__441_GLOBAL__N__6d961c20_4_k_cu_0fa94e42_30906ignoreE:
	.zero		1
	.type		_ZN39_INTERNAL_6d961c20_4_k_cu_0fa94e42_30904cute7productE,@object
	.size		_ZN39_INTERNAL_6d961c20_4_k_cu_0fa94e42_30904cute7productE,(_ZN39_INTERNAL_6d961c20_4_k_cu_0fa94e42_30904cuda3std3__45__cpo3endE - _ZN39_INTERNAL_6d961c20_4_k_cu_0fa94e42_30904cute7productE)
_ZN39_INTERNAL_6d961c20_4_k_cu_0fa94e42_30904cute7productE:
	.zero		1
	.type		_ZN39_INTERNAL_6d961c20_4_k_cu_0fa94e42_30904cuda3std3__45__cpo3endE,@object
	.size		_ZN39_INTERNAL_6d961c20_4_k_cu_0fa94e42_30904cuda3std3__45__cpo3endE,(_ZN39_INTERNAL_6d961c20_4_k_cu_0fa94e42_30904cuda3std3__419piecewise_constructE - _ZN39_INTERNAL_6d961c20_4_k_cu_0fa94e42_30904cuda3std3__45__cpo3endE)
_ZN39_INTERNAL_6d961c20_4_k_cu_0fa94e42_30904cuda3std3__45__cpo3endE:
	.zero		1
	.type		_ZN39_INTERNAL_6d961c20_4_k_cu_0fa94e42_30904cuda3std3__419piecewise_constructE,@object
	.size		_ZN39_INTERNAL_6d961c20_4_k_cu_0fa94e42_30904cuda3std3__419piecewise_constructE,(_ZN39_INTERNAL_6d961c20_4_k_cu_0fa94e42_30904cuda3std3__45__cpo4cendE - _ZN39_INTERNAL_6d961c20_4_k_cu_0fa94e42_30904cuda3std3__419piecewise_constructE)
_ZN39_INTERNAL_6d961c20_4_k_cu_0fa94e42_30904cuda3std3__419piecewise_constructE:
	.zero		1
	.type		_ZN39_INTERNAL_6d961c20_4_k_cu_0fa94e42_30904cuda3std3__45__cpo4cendE,@object
	.size		_ZN39_INTERNAL_6d961c20_4_k_cu_0fa94e42_30904cuda3std3__45__cpo4cendE,(_ZN39_INTERNAL_6d961c20_4_k_cu_0fa94e42_30904cuda3std6ranges3__45__cpo4swapE - _ZN39_INTERNAL_6d961c20_4_k_cu_0fa94e42_30904cuda3std3__45__cpo4cendE)
_ZN39_INTERNAL_6d961c20_4_k_cu_0fa94e42_30904cuda3std3__45__cpo4cendE:
	.zero		1
	.type		_ZN39_INTERNAL_6d961c20_4_k_cu_0fa94e42_30904cuda3std6ranges3__45__cpo4swapE,@object
	.size		_ZN39_INTERNAL_6d961c20_4_k_cu_0fa94e42_30904cuda3std6ranges3__45__cpo4swapE,(.L_8 - _ZN39_INTERNAL_6d961c20_4_k_cu_0fa94e42_30904cuda3std6ranges3__45__cpo4swapE)
_ZN39_INTERNAL_6d961c20_4_k_cu_0fa94e42_30904cuda3std6ranges3__45__cpo4swapE:
	.zero		1
.L_8:


//--------------------- .nv.constant0._ZN7cutlass13device_kernelINS_4gemm6kernel13GemmUniversalIN4cute5tupleIJiiiiEEENS1_10collective13CollectiveMmaINS1_34MainloopSm90TmaGmmaWarpSpecializedILi5ENS5_IJNS4_1CILi1EEESB_SB_EEENS1_32KernelTmaWarpSpecializedPingpongEEENS5_IJNSA_ILi64EEENSA_ILi256EEESF_EEENS_6half_tENS5_IJSB_llEEESI_SJ_NS4_8TiledMMAINS4_8MMA_AtomIJNS4_4SM904GMMA26MMA_64x256x16_F32F16F16_SSILNSN_5MajorE1ELSP_1ELNSN_7ScaleInE1ELSQ_1EEEEEENS4_6LayoutISC_NS5_IJNSA_ILi0EEESU_SU_EEEEENS5_IJNS4_10UnderscoreESX_SX_EEEEENS4_13SM90_TMA_LOADENS4_14ComposedLayoutINS4_7SwizzleILi3ELi4ELi3EEENS4_18smem_ptr_flag_bitsILi16EEENST_INS5_IJSF_NSA_ILi8EEEEEENS5_IJSB_SF_EEEEEEEvNS4_8identityES10_S1A_vS1B_EENS_8epilogue10collective6detail29Sm90TmaWarpSpecializedAdapterINS1E_15DefaultEpilogueISI_NS5_IJlSB_lEEES1I_NS1D_6thread17LinearCombinationISI_Li1EffLNS1J_9ScaleType4KindE0ELNS_15FloatRoundStyleE2ESI_EENS1_15EpilogueDefaultEEEEEvvEEEEvNT_6ParamsE --------------------------
	.section	.nv.constant0._ZN7cutlass13device_kernelINS_4gemm6kernel13GemmUniversalIN4cute5tupleIJiiiiEEENS1_10collective13CollectiveMmaINS1_34MainloopSm90TmaGmmaWarpSpecializedILi5ENS5_IJNS4_1CILi1EEESB_SB_EEENS1_32KernelTmaWarpSpecializedPingpongEEENS5_IJNSA_ILi64EEENSA_ILi256EEESF_EEENS_6half_tENS5_IJSB_llEEESI_SJ_NS4_8TiledMMAINS4_8MMA_AtomIJNS4_4SM904GMMA26MMA_64x256x16_F32F16F16_SSILNSN_5MajorE1ELSP_1ELNSN_7ScaleInE1ELSQ_1EEEEEENS4_6LayoutISC_NS5_IJNSA_ILi0EEESU_SU_EEEEENS5_IJNS4_10UnderscoreESX_SX_EEEEENS4_13SM90_TMA_LOADENS4_14ComposedLayoutINS4_7SwizzleILi3ELi4ELi3EEENS4_18smem_ptr_flag_bitsILi16EEENST_INS5_IJSF_NSA_ILi8EEEEEENS5_IJSB_SF_EEEEEEEvNS4_8identityES10_S1A_vS1B_EENS_8epilogue10collective6detail29Sm90TmaWarpSpecializedAdapterINS1E_15DefaultEpilogueISI_NS5_IJlSB_lEEES1I_NS1D_6thread17LinearCombinationISI_Li1EffLNS1J_9ScaleType4KindE0ELNS_15FloatRoundStyleE2ESI_EENS1_15EpilogueDefaultEEEEEvvEEEEvNT_6ParamsE,"a",@progbits
	.sectionflags	@""
	.align	4
.nv.constant0._ZN7cutlass13device_kernelINS_4gemm6kernel13GemmUniversalIN4cute5tupleIJiiiiEEENS1_10collective13CollectiveMmaINS1_34MainloopSm90TmaGmmaWarpSpecializedILi5ENS5_IJNS4_1CILi1EEESB_SB_EEENS1_32KernelTmaWarpSpecializedPingpongEEENS5_IJNSA_ILi64EEENSA_ILi256EEESF_EEENS_6half_tENS5_IJSB_llEEESI_SJ_NS4_8TiledMMAINS4_8MMA_AtomIJNS4_4SM904GMMA26MMA_64x256x16_F32F16F16_SSILNSN_5MajorE1ELSP_1ELNSN_7ScaleInE1ELSQ_1EEEEEENS4_6LayoutISC_NS5_IJNSA_ILi0EEESU_SU_EEEEENS5_IJNS4_10UnderscoreESX_SX_EEEEENS4_13SM90_TMA_LOADENS4_14ComposedLayoutINS4_7SwizzleILi3ELi4ELi3EEENS4_18smem_ptr_flag_bitsILi16EEENST_INS5_IJSF_NSA_ILi8EEEEEENS5_IJSB_SF_EEEEEEEvNS4_8identityES10_S1A_vS1B_EENS_8epilogue10collective6detail29Sm90TmaWarpSpecializedAdapterINS1E_15DefaultEpilogueISI_NS5_IJlSB_lEEES1I_NS1D_6thread17LinearCombinationISI_Li1EffLNS1J_9ScaleType4KindE0ELNS_15FloatRoundStyleE2ESI_EENS1_15EpilogueDefaultEEEEEvvEEEEvNT_6ParamsE:
	.zero		1664


//--------------------- SYMBOLS --------------------------

	.type		.nv.reservedSmem.offset0,@object
	.size		.nv.reservedSmem.offset0,0x4
	.type		__assertfail,@function
